def matmul_kernel(
    a_ptr,
    b_ptr,
    c_ptr,
    M,
    N,
    K,
    stride_am,
    stride_ak,
    stride_bk,
    stride_bn,
    stride_cm,
    stride_cn,
    BLOCK_M: tl.constexpr,
    BLOCK_N: tl.constexpr,
    BLOCK_K: tl.constexpr,
    GROUP_M: tl.constexpr,
):
    pid = tl.program_id(axis=0)
    num_pid_m = tl.cdiv(M, BLOCK_M)
    num_pid_n = tl.cdiv(N, BLOCK_N)
    num_pid_in_group = GROUP_M * num_pid_n
    group_id = pid // num_pid_in_group
    first_pid_m = group_id * GROUP_M
    group_size_m = min(num_pid_m - first_pid_m, GROUP_M)
    pid_m = first_pid_m + ((pid % num_pid_in_group) % group_size_m)
    pid_n = (pid % num_pid_in_group) // group_size_m

    offs_am = (pid_m * BLOCK_M + tl.arange(0, BLOCK_M)) % M
    offs_bn = (pid_n * BLOCK_N + tl.arange(0, BLOCK_N)) % N
    offs_k = tl.arange(0, BLOCK_K)
    a_ptrs = a_ptr + offs_am[:, None] * stride_am + offs_k[None, :] * stride_ak
    b_ptrs = b_ptr + offs_k[:, None] * stride_bk + offs_bn[None, :] * stride_bn

    acc = tl.zeros((BLOCK_M, BLOCK_N), dtype=tl.float32)
    for kk in range(0, tl.cdiv(K, BLOCK_K)):
        a = tl.load(a_ptrs, mask=offs_k[None, :] < K - kk * BLOCK_K, other=0.0)
        b = tl.load(b_ptrs, mask=offs_k[:, None] < K - kk * BLOCK_K, other=0.0)
        acc = tl.dot(a, b, acc)
        a_ptrs += BLOCK_K * stride_ak
        b_ptrs += BLOCK_K * stride_bk

    c = acc.to(c_ptr.dtype.element_ty)
    offs_cm = pid_m * BLOCK_M + tl.arange(0, BLOCK_M)
    offs_cn = pid_n * BLOCK_N + tl.arange(0, BLOCK_N)
    c_ptrs = c_ptr + offs_cm[:, None] * stride_cm + offs_cn[None, :] * stride_cn
    mask = (offs_cm[:, None] < M) & (offs_cn[None, :] < N)
    tl.store(c_ptrs, c, mask=mask)

# config = {"BLOCK_K": 16, "BLOCK_M": 16, "BLOCK_N": 512, "GROUP_M": 8, "arch": "sm_90", "dtype": "bf16", "num_ctas": 1, "num_stages": 3, "num_warps": 4}
# arch = sm_90


// ===== COMPILED SASS (sm_90a) =====

	.target	sm_90a

	.elftype	@"ET_EXEC"


//--------------------- .note.nv.tkinfo           --------------------------
	.section	.note.nv.tkinfo,"",@"SHT_NOTE"
	.sectionflags	@"SHF_NOTE_NV_TKINFO"
	.tkinfo
        /*0018*/ 	.word	0x00000002
        /*0030*/ 	.string	""
        /*0030*/ 	.string	"ptxas"
        /*0030*/ 	.string	"Cuda compilation tools, release 13.0, V13.0.88"
        /*0030*/ 	.string	"Build cuda_13.0.r13.0/compiler.36424714_0"
        /*0030*/ 	.string	"-v  -suppress-debug-info  -lineinfo  -arch sm_90a "



//--------------------- .note.nv.cuinfo           --------------------------
	.section	.note.nv.cuinfo,"",@"SHT_NOTE"
	.sectionflags	@"SHF_NOTE_NV_CUINFO"
        /*0018*/ 	.short	0x0002
        /*001a*/ 	.short	0x005a
        /*001c*/ 	.short	0x0082
	.zero		2


//--------------------- .nv.info                  --------------------------
	.section	.nv.info,"",@"SHT_CUDA_INFO"
	.align	4


	//----- nvinfo : EIATTR_REGCOUNT
	.align		4
        /*0000*/ 	.byte	0x04, 0x2f
        /*0002*/ 	.short	(.L_1 - .L_0)
	.align		4
.L_0:
        /*0004*/ 	.word	index@(matmul_kernel)
        /*0008*/ 	.word	0x000000ff


	//----- nvinfo : EIATTR_FRAME_SIZE
	.align		4
.L_1:
        /*000c*/ 	.byte	0x04, 0x11
        /*000e*/ 	.short	(.L_3 - .L_2)
	.align		4
.L_2:
        /*0010*/ 	.word	index@(matmul_kernel)
        /*0014*/ 	.word	0x00000088


	//----- nvinfo : EIATTR_MIN_STACK_SIZE
	.align		4
.L_3:
        /*0018*/ 	.byte	0x04, 0x12
        /*001a*/ 	.short	(.L_5 - .L_4)
	.align		4
.L_4:
        /*001c*/ 	.word	index@(matmul_kernel)
        /*0020*/ 	.word	0x00000088
.L_5:


//--------------------- .nv.compat                --------------------------
	.section	.nv.compat,"",@"SHT_CUDA_COMPAT_INFO"
	.align	4
        /*0000*/ 	.byte	0x02, 0x09, 0x01, 0x00, 0x02, 0x02, 0x01, 0x00, 0x02, 0x05, 0x05, 0x00, 0x03, 0x07, 0x01, 0x01
        /*0010*/ 	.byte	0x02, 0x03, 0x00, 0x00, 0x02, 0x06, 0x01, 0x00, 0x04, 0x0b, 0x08, 0x00, 0x00, 0x00, 0x00, 0x00
        /*0020*/ 	.byte	0x00, 0x00, 0x00, 0x00


//--------------------- .nv.info.matmul_kernel    --------------------------
	.section	.nv.info.matmul_kernel,"",@"SHT_CUDA_INFO"
	.sectionflags	@""
	.align	4


	//----- nvinfo : EIATTR_CUDA_API_VERSION
	.align		4
        /*0000*/ 	.byte	0x04, 0x37
        /*0002*/ 	.short	(.L_7 - .L_6)
.L_6:
        /*0004*/ 	.word	0x00000082


	//----- nvinfo : EIATTR_KPARAM_INFO
	.align		4
.L_7:
        /*0008*/ 	.byte	0x04, 0x17
        /*000a*/ 	.short	(.L_9 - .L_8)
.L_8:
        /*000c*/ 	.word	0x00000000
        /*0010*/ 	.short	0x000d
        /*0012*/ 	.short	0x0048
        /*0014*/ 	.byte	0x00, 0xf4, 0x21, 0x00


	//----- nvinfo : EIATTR_KPARAM_INFO
	.align		4
.L_9:
        /*0018*/ 	.byte	0x04, 0x17
        /*001a*/ 	.short	(.L_11 - .L_10)
.L_10:
        /*001c*/ 	.word	0x00000000
        /*0020*/ 	.short	0x000c
        /*0022*/ 	.short	0x0040
        /*0024*/ 	.byte	0x00, 0xf4, 0x21, 0x00


	//----- nvinfo : EIATTR_KPARAM_INFO
	.align		4
.L_11:
        /*0028*/ 	.byte	0x04, 0x17
        /*002a*/ 	.short	(.L_13 - .L_12)
.L_12:
        /*002c*/ 	.word	0x00000000
        /*0030*/ 	.short	0x000b
        /*0032*/ 	.short	0x0038
        /*0034*/ 	.byte	0x00, 0xf0, 0x11, 0x00


	//----- nvinfo : EIATTR_KPARAM_INFO
	.align		4
.L_13:
        /*0038*/ 	.byte	0x04, 0x17
        /*003a*/ 	.short	(.L_15 - .L_14)
.L_14:
        /*003c*/ 	.word	0x00000000
        /*0040*/ 	.short	0x000a
        /*0042*/ 	.short	0x0034
        /*0044*/ 	.byte	0x00, 0xf0, 0x11, 0x00


	//----- nvinfo : EIATTR_KPARAM_INFO
	.align		4
.L_15:
        /*0048*/ 	.byte	0x04, 0x17
        /*004a*/ 	.short	(.L_17 - .L_16)
.L_16:
        /*004c*/ 	.word	0x00000000
        /*0050*/ 	.short	0x0009
        /*0052*/ 	.short	0x0030
        /*0054*/ 	.byte	0x00, 0xf0, 0x11, 0x00


	//----- nvinfo : EIATTR_KPARAM_INFO
	.align		4
.L_17:
        /*0058*/ 	.byte	0x04, 0x17
        /*005a*/ 	.short	(.L_19 - .L_18)
.L_18:
        /*005c*/ 	.word	0x00000000
        /*0060*/ 	.short	0x0008
        /*0062*/ 	.short	0x002c
        /*0064*/ 	.byte	0x00, 0xf0, 0x11, 0x00


	//----- nvinfo : EIATTR_KPARAM_INFO
	.align		4
.L_19:
        /*0068*/ 	.byte	0x04, 0x17
        /*006a*/ 	.short	(.L_21 - .L_20)
.L_20:
        /*006c*/ 	.word	0x00000000
        /*0070*/ 	.short	0x0007
        /*0072*/ 	.short	0x0028
        /*0074*/ 	.byte	0x00, 0xf0, 0x11, 0x00


	//----- nvinfo : EIATTR_KPARAM_INFO
	.align		4
.L_21:
        /*0078*/ 	.byte	0x04, 0x17
        /*007a*/ 	.short	(.L_23 - .L_22)
.L_22:
        /*007c*/ 	.word	0x00000000
        /*0080*/ 	.short	0x0006
        /*0082*/ 	.short	0x0024
        /*0084*/ 	.byte	0x00, 0xf0, 0x11, 0x00


	//----- nvinfo : EIATTR_KPARAM_INFO
	.align		4
.L_23:
        /*0088*/ 	.byte	0x04, 0x17
        /*008a*/ 	.short	(.L_25 - .L_24)
.L_24:
        /*008c*/ 	.word	0x00000000
        /*0090*/ 	.short	0x0005
        /*0092*/ 	.short	0x0020
        /*0094*/ 	.byte	0x00, 0xf0, 0x11, 0x00


	//----- nvinfo : EIATTR_KPARAM_INFO
	.align		4
.L_25:
        /*0098*/ 	.byte	0x04, 0x17
        /*009a*/ 	.short	(.L_27 - .L_26)
.L_26:
        /*009c*/ 	.word	0x00000000
        /*00a0*/ 	.short	0x0004
        /*00a2*/ 	.short	0x001c
        /*00a4*/ 	.byte	0x00, 0xf0, 0x11, 0x00


	//----- nvinfo : EIATTR_KPARAM_INFO
	.align		4
.L_27:
        /*00a8*/ 	.byte	0x04, 0x17
        /*00aa*/ 	.short	(.L_29 - .L_28)
.L_28:
        /*00ac*/ 	.word	0x00000000
        /*00b0*/ 	.short	0x0003
        /*00b2*/ 	.short	0x0018
        /*00b4*/ 	.byte	0x00, 0xf0, 0x11, 0x00


	//----- nvinfo : EIATTR_KPARAM_INFO
	.align		4
.L_29:
        /*00b8*/ 	.byte	0x04, 0x17
        /*00ba*/ 	.short	(.L_31 - .L_30)
.L_30:
        /*00bc*/ 	.word	0x00000000
        /*00c0*/ 	.short	0x0002
        /*00c2*/ 	.short	0x0010
        /*00c4*/ 	.byte	0x00, 0xf4, 0x21, 0x00


	//----- nvinfo : EIATTR_KPARAM_INFO
	.align		4
.L_31:
        /*00c8*/ 	.byte	0x04, 0x17
        /*00ca*/ 	.short	(.L_33 - .L_32)
.L_32:
        /*00cc*/ 	.word	0x00000000
        /*00d0*/ 	.short	0x0001
        /*00d2*/ 	.short	0x0008
        /*00d4*/ 	.byte	0x00, 0xf4, 0x21, 0x00


	//----- nvinfo : EIATTR_KPARAM_INFO
	.align		4
.L_33:
        /*00d8*/ 	.byte	0x04, 0x17
        /*00da*/ 	.short	(.L_35 - .L_34)
.L_34:
        /*00dc*/ 	.word	0x00000000
        /*00e0*/ 	.short	0x0000
        /*00e2*/ 	.short	0x0000
        /*00e4*/ 	.byte	0x00, 0xf4, 0x21, 0x00


	//----- nvinfo : EIATTR_SPARSE_MMA_MASK
	.align		4
.L_35:
        /*00e8*/ 	.byte	0x03, 0x50
        /*00ea*/ 	.short	0x0000


	//----- nvinfo : EIATTR_MAXREG_COUNT
	.align		4
        /*00ec*/ 	.byte	0x03, 0x1b
        /*00ee*/ 	.short	0x00ff


	//----- nvinfo : EIATTR_NUM_BARRIERS
	.align		4
        /*00f0*/ 	.byte	0x02, 0x4c
        /*00f2*/ 	.byte	0x01
	.zero		1


	//----- nvinfo : EIATTR_ANNOTATIONS
	.align		4
        /*00f4*/ 	.byte	0x04, 0x55
        /*00f6*/ 	.short	(.L_37 - .L_36)


	//   ....[0]....
.L_36:
        /*00f8*/ 	.word	0x00000001
        /*00fc*/ 	.byte	0xb0, 0x05, 0x00, 0x00, 0x01, 0x00, 0x00, 0x00, 0xf0, 0x05, 0x00, 0x00, 0x01, 0x00, 0x00, 0x00
        /* <DEDUP_REMOVED lines=33> */
        /*031c*/ 	.byte	0x20, 0x85, 0x00, 0x00


	//----- nvinfo : EIATTR_MERCURY_ISA_VERSION
	.align		4
.L_37:
        /*0320*/ 	.byte	0x03, 0x5f
        /*0322*/ 	.short	0x0101


	//----- nvinfo : EIATTR_EXIT_INSTR_OFFSETS
	.align		4
        /*0324*/ 	.byte	0x04, 0x1c
        /*0326*/ 	.short	(.L_39 - .L_38)


	//   ....[0]....
.L_38:
        /*0328*/ 	.word	0x000092f0


	//   ....[1]....
        /*032c*/ 	.word	0x00009320


	//----- nvinfo : EIATTR_REQNTID
	.align		4
.L_39:
        /*0330*/ 	.byte	0x04, 0x10
        /*0332*/ 	.short	(.L_41 - .L_40)
.L_40:
        /*0334*/ 	.word	0x00000080
        /*0338*/ 	.word	0x00000001
        /*033c*/ 	.word	0x00000001


	//----- nvinfo : EIATTR_CBANK_PARAM_SIZE
	.align		4
.L_41:
        /*0340*/ 	.byte	0x03, 0x19
        /*0342*/ 	.short	0x0050


	//----- nvinfo : EIATTR_PARAM_CBANK
	.align		4
        /*0344*/ 	.byte	0x04, 0x0a
        /*0346*/ 	.short	(.L_43 - .L_42)
	.align		4
.L_42:
        /*0348*/ 	.word	index@(.nv.constant0.matmul_kernel)
        /*034c*/ 	.short	0x0210
        /*034e*/ 	.short	0x0050


	//----- nvinfo : EIATTR_SW_WAR
	.align		4
.L_43:
        /*0350*/ 	.byte	0x04, 0x36
        /*0352*/ 	.short	(.L_45 - .L_44)
.L_44:
        /*0354*/ 	.word	0x00000008
.L_45:


//--------------------- .nv.callgraph             --------------------------
	.section	.nv.callgraph,"",@"SHT_CUDA_CALLGRAPH"
	.align	4
	.sectionentsize	8
	.align		4
        /*0000*/ 	.word	0x00000000
	.align		4
        /*0004*/ 	.word	0xffffffff
	.align		4
        /*0008*/ 	.word	0x00000000
	.align		4
        /*000c*/ 	.word	0xfffffffe
	.align		4
        /*0010*/ 	.word	0x00000000
	.align		4
        /*0014*/ 	.word	0xfffffffd
	.align		4
        /*0018*/ 	.word	0x00000000
	.align		4
        /*001c*/ 	.word	0xfffffffc


//--------------------- .text.matmul_kernel       --------------------------
	.section	.text.matmul_kernel,"ax",@progbits
	.align	128
        .global         matmul_kernel
        .type           matmul_kernel,@function
        .size           matmul_kernel,(.L_x_4 - matmul_kernel)
        .other          matmul_kernel,@"STO_CUDA_ENTRY STV_DEFAULT"
matmul_kernel:
.text.matmul_kernel:
[----:B------:R-:W0:Y:S08]  /*0000*/  LDC R1, c[0x0][0x28] ;  /* 0x00000a00ff017b82 */ /* 0x000e300000000800 */
[----:B------:R-:W1:Y:S01]  /*0010*/  LDC.64 R98, c[0x0][0x228] ;  /* 0x00008a00ff627b82 */ /* 0x000e620000000a00 */
[----:B------:R-:W2:Y:S01]  /*0020*/  S2R R5, SR_CTAID.X ;  /* 0x0000000000057919 */ /* 0x000ea20000002500 */
[----:B0-----:R-:W-:Y:S01]  /*0030*/  VIADD R1, R1, 0xffffff78 ;  /* 0xffffff7801017836 */ /* 0x001fe20000000000 */
[----:B------:R-:W-:Y:S01]  /*0040*/  ULDC.64 UR8, c[0x0][0x208] ;  /* 0x0000820000087ab9 */ /* 0x000fe20000000a00 */
[----:B------:R-:W-:Y:S01]  /*0050*/  ULDC UR7, c[0x0][0x230] ;  /* 0x00008c0000077ab9 */ /* 0x000fe20000000800 */
[----:B------:R-:W0:Y:S03]  /*0060*/  S2R R44, SR_TID.X ;  /* 0x00000000002c7919 */ /* 0x000e260000002100 */
[----:B------:R-:W3:Y:S01]  /*0070*/  LDC R162, c[0x0][0x230] ;  /* 0x00008c00ffa27b82 */ /* 0x000ee20000000800 */
[----:B-1----:R-:W-:-:S05]  /*0080*/  VIADD R0, R99, 0x1ff ;  /* 0x000001ff63007836 */ /* 0x002fca0000000000 */
[----:B------:R-:W-:Y:S01]  /*0090*/  SHF.R.S32.HI R3, RZ, 0x1f, R0 ;  /* 0x0000001fff037819 */ /* 0x000fe20000011400 */
[----:B---3--:R-:W-:-:S03]  /*00a0*/  VIADD R162, R162, 0xf ;  /* 0x0000000fa2a27836 */ /* 0x008fc60000000000 */
[----:B------:R-:W-:Y:S02]  /*00b0*/  LEA.HI R3, R3, R0, RZ, 0x9 ;  /* 0x0000000003037211 */ /* 0x000fe400078f48ff */
[----:B--2---:R-:W-:Y:S02]  /*00c0*/  IABS R8, R5 ;  /* 0x0000000500087213 */ /* 0x004fe40000000000 */
[----:B------:R-:W-:Y:S02]  /*00d0*/  SHF.R.S32.HI R3, RZ, 0x9, R3 ;  /* 0x00000009ff037819 */ /* 0x000fe40000011403 */
[----:B0-----:R-:W-:Y:S02]  /*00e0*/  SHF.R.U32.HI R218, RZ, 0x4, R44 ;  /* 0x00000004ffda7819 */ /* 0x001fe4000001162c */
[----:B------:R-:W-:Y:S01]  /*00f0*/  LOP3.LUT R84, R44, 0xf, RZ, 0xc0, !PT ;  /* 0x0000000f2c547812 */ /* 0x000fe200078ec0ff */
[----:B------:R-:W-:Y:S01]  /*0100*/  IMAD.SHL.U32 R4, R3, 0x8, RZ ;  /* 0x0000000803047824 */ /* 0x000fe200078e00ff */
[----:B------:R-:W-:-:S04]  /*0110*/  SGXT.U32 R218, R218, 0x3 ;  /* 0x00000003dada781a */ /* 0x000fc80000000000 */
[-C--:B------:R-:W-:Y:S02]  /*0120*/  IABS R7, R4.reuse ;  /* 0x0000000400077213 */ /* 0x080fe40000000000 */
[----:B------:R-:W-:Y:S02]  /*0130*/  IABS R10, R4 ;  /* 0x00000004000a7213 */ /* 0x000fe40000000000 */
[----:B------:R-:W0:Y:S01]  /*0140*/  I2F.RP R0, R7 ;  /* 0x0000000700007306 */ /* 0x000e220000209400 */
[----:B------:R-:W-:-:S07]  /*0150*/  LOP3.LUT R216, R218, 0x8, RZ, 0xfc, !PT ;  /* 0x00000008dad87812 */ /* 0x000fce00078efcff */
[----:B0-----:R-:W0:Y:S02]  /*0160*/  MUFU.RCP R0, R0 ;  /* 0x0000000000007308 */ /* 0x001e240000001000 */
[----:B0-----:R-:W-:Y:S02]  /*0170*/  VIADD R2, R0, 0xffffffe ;  /* 0x0ffffffe00027836 */ /* 0x001fe40000000000 */
[----:B------:R-:W-:-:S04]  /*0180*/  IMAD.MOV R0, RZ, RZ, -R10 ;  /* 0x000000ffff007224 */ /* 0x000fc800078e0a0a */
[----:B------:R0:W1:Y:S02]  /*0190*/  F2I.FTZ.U32.TRUNC.NTZ R3, R2 ;  /* 0x0000000200037305 */ /* 0x000064000021f000 */
[----:B0-----:R-:W-:Y:S02]  /*01a0*/  IMAD.MOV.U32 R2, RZ, RZ, RZ ;  /* 0x000000ffff027224 */ /* 0x001fe400078e00ff */
[----:B-1----:R-:W-:-:S04]  /*01b0*/  IMAD.MOV R6, RZ, RZ, -R3 ;  /* 0x000000ffff067224 */ /* 0x002fc800078e0a03 */
[----:B------:R-:W-:Y:S02]  /*01c0*/  IMAD R9, R6, R7, RZ ;  /* 0x0000000706097224 */ /* 0x000fe400078e02ff */
[----:B------:R-:W-:Y:S02]  /*01d0*/  IMAD.MOV.U32 R6, RZ, RZ, R8 ;  /* 0x000000ffff067224 */ /* 0x000fe400078e0008 */
[----:B------:R-:W-:-:S06]  /*01e0*/  IMAD.HI.U32 R3, R3, R9, R2 ;  /* 0x0000000903037227 */ /* 0x000fcc00078e0002 */
[----:B------:R-:W-:-:S04]  /*01f0*/  IMAD.HI.U32 R3, R3, R6, RZ ;  /* 0x0000000603037227 */ /* 0x000fc800078e00ff */
[----:B------:R-:W-:-:S05]  /*0200*/  IMAD R0, R3, R0, R6 ;  /* 0x0000000003007224 */ /* 0x000fca00078e0206 */
[----:B------:R-:W-:-:S13]  /*0210*/  ISETP.GT.U32.AND P1, PT, R7, R0, PT ;  /* 0x000000000700720c */ /* 0x000fda0003f24070 */
[----:B------:R-:W-:Y:S02]  /*0220*/  @!P1 IMAD.IADD R0, R0, 0x1, -R7 ;  /* 0x0000000100009824 */ /* 0x000fe400078e0a07 */
[----:B------:R-:W-:Y:S01]  /*0230*/  @!P1 VIADD R3, R3, 0x1 ;  /* 0x0000000103039836 */ /* 0x000fe20000000000 */
[----:B------:R-:W-:Y:S02]  /*0240*/  ISETP.NE.AND P1, PT, R4, RZ, PT ;  /* 0x000000ff0400720c */ /* 0x000fe40003f25270 */
[----:B------:R-:W-:Y:S02]  /*0250*/  ISETP.GE.U32.AND P0, PT, R0, R7, PT ;  /* 0x000000070000720c */ /* 0x000fe40003f06070 */
[----:B------:R-:W-:-:S04]  /*0260*/  LOP3.LUT R0, R5, R4, RZ, 0x3c, !PT ;  /* 0x0000000405007212 */ /* 0x000fc800078e3cff */
[----:B------:R-:W-:Y:S01]  /*0270*/  ISETP.GE.AND P2, PT, R0, RZ, PT ;  /* 0x000000ff0000720c */ /* 0x000fe20003f46270 */
[----:B------:R-:W-:-:S06]  /*0280*/  VIADD R0, R98, 0xf ;  /* 0x0000000f62007836 */ /* 0x000fcc0000000000 */
[----:B------:R-:W-:-:S04]  /*0290*/  @P0 VIADD R3, R3, 0x1 ;  /* 0x0000000103030836 */ /* 0x000fc80000000000 */
[----:B------:R-:W-:Y:S01]  /*02a0*/  IMAD.MOV.U32 R2, RZ, RZ, R3 ;  /* 0x000000ffff027224 */ /* 0x000fe200078e0003 */
[----:B------:R-:W-:-:S03]  /*02b0*/  SHF.R.S32.HI R3, RZ, 0x1f, R0 ;  /* 0x0000001fff037819 */ /* 0x000fc60000011400 */
[----:B------:R-:W-:Y:S01]  /*02c0*/  @!P2 IMAD.MOV R2, RZ, RZ, -R2 ;  /* 0x000000ffff02a224 */ /* 0x000fe200078e0a02 */
[----:B------:R-:W-:Y:S02]  /*02d0*/  @!P1 LOP3.LUT R2, RZ, R4, RZ, 0x33, !PT ;  /* 0x00000004ff029212 */ /* 0x000fe400078e33ff */
[----:B------:R-:W-:-:S03]  /*02e0*/  LEA.HI R3, R3, R0, RZ, 0x4 ;  /* 0x0000000003037211 */ /* 0x000fc600078f20ff */
[----:B------:R-:W-:Y:S02]  /*02f0*/  IMAD.SHL.U32 R229, R2, 0x8, RZ ;  /* 0x0000000802e57824 */ /* 0x000fe400078e00ff */
[----:B------:R-:W-:-:S03]  /*0300*/  IMAD.MOV R2, RZ, RZ, -R2 ;  /* 0x000000ffff027224 */ /* 0x000fc600078e0a02 */
[----:B------:R-:W-:Y:S01]  /*0310*/  LEA.HI.SX32 R3, R3, -R229, 0x1c ;  /* 0x800000e503037211 */ /* 0x000fe200078fe2ff */
[----:B------:R-:W-:-:S03]  /*0320*/  IMAD R4, R4, R2, R5 ;  /* 0x0000000204047224 */ /* 0x000fc600078e0205 */
[----:B------:R-:W-:Y:S02]  /*0330*/  VIMNMX R11, R3, 0x8, PT ;  /* 0x00000008030b7848 */ /* 0x000fe40003fe0100 */
[----:B------:R-:W-:Y:S02]  /*0340*/  IABS R9, R4 ;  /* 0x0000000400097213 */ /* 0x000fe40000000000 */
[----:B------:R-:W-:-:S04]  /*0350*/  IABS R7, R11 ;  /* 0x0000000b00077213 */ /* 0x000fc80000000000 */
[----:B------:R-:W0:Y:S08]  /*0360*/  I2F.RP R0, R7 ;  /* 0x0000000700007306 */ /* 0x000e300000209400 */
[----:B0-----:R-:W0:Y:S02]  /*0370*/  MUFU.RCP R0, R0 ;  /* 0x0000000000007308 */ /* 0x001e240000001000 */
[----:B0-----:R-:W-:-:S06]  /*0380*/  VIADD R3, R0, 0xffffffe ;  /* 0x0ffffffe00037836 */ /* 0x001fcc0000000000 */
[----:B------:R-:W0:Y:S02]  /*0390*/  F2I.FTZ.U32.TRUNC.NTZ R3, R3 ;  /* 0x0000000300037305 */ /* 0x000e24000021f000 */
[----:B0-----:R-:W-:-:S04]  /*03a0*/  IMAD.MOV R6, RZ, RZ, -R3 ;  /* 0x000000ffff067224 */ /* 0x001fc800078e0a03 */
[----:B------:R-:W-:Y:S01]  /*03b0*/  IMAD.MOV.U32 R2, RZ, RZ, R6 ;  /* 0x000000ffff027224 */ /* 0x000fe200078e0006 */
[----:B------:R-:W-:-:S03]  /*03c0*/  IABS R6, R11 ;  /* 0x0000000b00067213 */ /* 0x000fc60000000000 */
[----:B------:R-:W-:Y:S02]  /*03d0*/  IMAD R5, R2, R7, RZ ;  /* 0x0000000702057224 */ /* 0x000fe400078e02ff */
[----:B------:R-:W-:Y:S02]  /*03e0*/  IMAD.MOV.U32 R2, RZ, RZ, RZ ;  /* 0x000000ffff027224 */ /* 0x000fe400078e00ff */
[----:B------:R-:W-:Y:S02]  /*03f0*/  IMAD.MOV R0, RZ, RZ, -R6 ;  /* 0x000000ffff007224 */ /* 0x000fe400078e0a06 */
        /* <DEDUP_REMOVED lines=9> */
[----:B------:R-:W-:-:S07]  /*0490*/  ISETP.GE.AND P2, PT, R0, RZ, PT ;  /* 0x000000ff0000720c */ /* 0x000fce0003f46270 */
[----:B------:R-:W-:Y:S01]  /*04a0*/  @P0 VIADD R2, R2, 0x1 ;  /* 0x0000000102020836 */ /* 0x000fe20000000000 */
[----:B------:R-:W-:-:S05]  /*04b0*/  ISETP.GT.AND P0, PT, R162, 0xf, PT ;  /* 0x0000000fa200780c */ /* 0x000fca0003f04270 */
[----:B------:R-:W-:Y:S01]  /*04c0*/  @!P2 IMAD.MOV R2, RZ, RZ, -R2 ;  /* 0x000000ffff02a224 */ /* 0x000fe200078e0a02 */
[----:B------:R-:W-:-:S05]  /*04d0*/  @!P1 LOP3.LUT R2, RZ, R11, RZ, 0x33, !PT ;  /* 0x0000000bff029212 */ /* 0x000fca00078e33ff */
[----:B------:R-:W-:Y:S02]  /*04e0*/  IMAD.MOV R0, RZ, RZ, -R2 ;  /* 0x000000ffff007224 */ /* 0x000fe400078e0a02 */
[----:B------:R-:W-:Y:S02]  /*04f0*/  IMAD.SHL.U32 R3, R2, 0x200, RZ ;  /* 0x0000020002037824 */ /* 0x000fe400078e00ff */
[----:B------:R-:W-:-:S03]  /*0500*/  IMAD R0, R11, R0, R4 ;  /* 0x000000000b007224 */ /* 0x000fc600078e0204 */
[----:B------:R-:W-:Y:S01]  /*0510*/  LEA.HI R220, R44, R3, RZ, 0x1c ;  /* 0x000000032cdc7211 */ /* 0x000fe200078fe0ff */
[----:B------:R-:W-:Y:S01]  /*0520*/  IMAD.IADD R229, R229, 0x1, R0 ;  /* 0x00000001e5e57824 */ /* 0x000fe200078e0200 */
[C---:B------:R-:W-:Y:S02]  /*0530*/  LOP3.LUT R0, R3.reuse, R218, RZ, 0xfc, !PT ;  /* 0x000000da03007212 */ /* 0x040fe400078efcff */
[----:B------:R-:W-:Y:S01]  /*0540*/  LOP3.LUT R228, R3, 0x8, R218, 0xfe, !PT ;  /* 0x0000000803e47812 */ /* 0x000fe200078efeda */
[----:B------:R-:W-:Y:S01]  /*0550*/  VIADD R227, R220, 0x38 ;  /* 0x00000038dce37836 */ /* 0x000fe20000000000 */
[----:B------:R-:W-:Y:S01]  /*0560*/  LOP3.LUT R28, R0, 0x10, RZ, 0xfc, !PT ;  /* 0x00000010001c7812 */ /* 0x000fe200078efcff */
[----:B------:R-:W-:Y:S01]  /*0570*/  VIADD R226, R220, 0x78 ;  /* 0x00000078dce27836 */ /* 0x000fe20000000000 */
[----:B------:R-:W-:Y:S01]  /*0580*/  LOP3.LUT R30, R0, 0x18, RZ, 0xfc, !PT ;  /* 0x00000018001e7812 */ /* 0x000fe200078efcff */
[----:B------:R-:W-:Y:S01]  /*0590*/  VIADD R225, R220, 0xb8 ;  /* 0x000000b8dce17836 */ /* 0x000fe20000000000 */
[C---:B------:R-:W-:Y:S01]  /*05a0*/  LOP3.LUT R32, R0.reuse, 0x20, RZ, 0xfc, !PT ;  /* 0x0000002000207812 */ /* 0x040fe200078efcff */
[----:B------:R0:W-:Y:S01]  /*05b0*/  STL [R1+0x60], R28 ;  /* 0x0000601c01007387 */ /* 0x0001e20000100800 */
        /* <DEDUP_REMOVED lines=20> */
[C---:B------:R-:W-:Y:S01]  /*0700*/  LOP3.LUT R58, R0.reuse, 0x88, RZ, 0xfc, !PT ;  /* 0x00000088003a7812 */ /* 0x040fe200078efcff */
[----:B------:R-:W-:Y:S01]  /*0710*/  IMAD R229, R229, 0x10, R84 ;  /* 0x00000010e5e57824 */ /* 0x000fe200078e0254 */
[C---:B------:R-:W-:Y:S01]  /*0720*/  LOP3.LUT R60, R0.reuse, 0x90, RZ, 0xfc, !PT ;  /* 0x00000090003c7812 */ /* 0x040fe200078efcff */
[----:B------:R0:W-:Y:S01]  /*0730*/  STL [R1+0x70], R40 ;  /* 0x0000702801007387 */ /* 0x0001e20000100800 */
[----:B------:R-:W-:-:S02]  /*0740*/  LOP3.LUT R62, R0, 0x98, RZ, 0xfc, !PT ;  /* 0x00000098003e7812 */ /* 0x000fc400078efcff */
[C---:B------:R-:W-:Y:S01]  /*0750*/  LOP3.LUT R64, R0.reuse, 0xa0, RZ, 0xfc, !PT ;  /* 0x000000a000407812 */ /* 0x040fe200078efcff */
[----:B------:R0:W-:Y:S01]  /*0760*/  STL [R1+0x6c], R42 ;  /* 0x00006c2a01007387 */ /* 0x0001e20000100800 */
[C---:B------:R-:W-:Y:S02]  /*0770*/  LOP3.LUT R66, R0.reuse, 0xa8, RZ, 0xfc, !PT ;  /* 0x000000a800427812 */ /* 0x040fe400078efcff */
[C---:B------:R-:W-:Y:S01]  /*0780*/  LOP3.LUT R68, R0.reuse, 0xb0, RZ, 0xfc, !PT ;  /* 0x000000b000447812 */ /* 0x040fe200078efcff */
[----:B------:R0:W-:Y:S01]  /*0790*/  STL [R1+0x68], R48 ;  /* 0x0000683001007387 */ /* 0x0001e20000100800 */
[C---:B------:R-:W-:Y:S02]  /*07a0*/  LOP3.LUT R70, R0.reuse, 0xc0, RZ, 0xfc, !PT ;  /* 0x000000c000467812 */ /* 0x040fe400078efcff */
        /* <DEDUP_REMOVED lines=50> */
[----:B------:R-:W-:-:S03]  /*0ad0*/  LOP3.LUT R230, R0, 0x1f0, RZ, 0xfc, !PT ;  /* 0x000001f000e67812 */ /* 0x000fc600078efcff */
[----:B------:R0:W-:Y:S04]  /*0ae0*/  STL [R1+0x18], R90 ;  /* 0x0000185a01007387 */ /* 0x0001e80000100800 */
[----:B------:R0:W-:Y:S04]  /*0af0*/  STL [R1+0x14], R92 ;  /* 0x0000145c01007387 */ /* 0x0001e80000100800 */
[----:B------:R0:W-:Y:S04]  /*0b00*/  STL [R1+0x10], R94 ;  /* 0x0000105e01007387 */ /* 0x0001e80000100800 */
[----:B------:R0:W-:Y:S04]  /*0b10*/  STL [R1+0xc], R96 ;  /* 0x00000c6001007387 */ /* 0x0001e80000100800 */
[----:B------:R0:W-:Y:S04]  /*0b20*/  STL [R1+0x8], R100 ;  /* 0x0000086401007387 */ /* 0x0001e80000100800 */
[----:B------:R0:W-:Y:S04]  /*0b30*/  STL [R1+0x4], R102 ;  /* 0x0000046601007387 */ /* 0x0001e80000100800 */
[----:B------:R0:W-:Y:S01]  /*0b40*/  STL [R1], R104 ;  /* 0x0000006801007387 */ /* 0x0001e20000100800 */
[----:B------:R-:W-:Y:S05]  /*0b50*/  @P0 BRA `(.L_x_0) ;  /* 0x0000000000500947 */ /* 0x000fea0003800000 */
[----:B------:R-:W-:Y:S01]  /*0b60*/  IMAD.SHL.U32 R2, R44, 0x20, RZ ;  /* 0x000000202c027824 */ /* 0x000fe200078e00ff */
[----:B------:R-:W-:Y:S02]  /*0b70*/  CS2R R44, SRZ ;  /* 0x00000000002c7805 */ /* 0x000fe4000001ff00 */
[----:B------:R-:W-:Y:S02]  /*0b80*/  CS2R R46, SRZ ;  /* 0x00000000002e7805 */ /* 0x000fe4000001ff00 */
[----:B------:R-:W-:Y:S02]  /*0b90*/  CS2R R16, SRZ ;  /* 0x0000000000107805 */ /* 0x000fe4000001ff00 */
[----:B------:R-:W-:Y:S02]  /*0ba0*/  CS2R R18, SRZ ;  /* 0x0000000000127805 */ /* 0x000fe4000001ff00 */
[----:B------:R-:W-:Y:S02]  /*0bb0*/  LOP3.LUT R2, R2, 0x60, RZ, 0xc0, !PT ;  /* 0x0000006002027812 */ /* 0x000fe400078ec0ff */
[----:B------:R-:W-:-:S02]  /*0bc0*/  CS2R R20, SRZ ;  /* 0x0000000000147805 */ /* 0x000fc4000001ff00 */
[----:B------:R-:W-:Y:S02]  /*0bd0*/  CS2R R22, SRZ ;  /* 0x0000000000167805 */ /* 0x000fe4000001ff00 */
[----:B------:R-:W-:Y:S02]  /*0be0*/  CS2R R24, SRZ ;  /* 0x0000000000187805 */ /* 0x000fe4000001ff00 */
[----:B------:R-:W-:Y:S01]  /*0bf0*/  CS2R R26, SRZ ;  /* 0x00000000001a7805 */ /* 0x000fe2000001ff00 */
[----:B------:R1:W-:Y:S01]  /*0c00*/  STL [R1+0x84], R2 ;  /* 0x0000840201007387 */ /* 0x0003e20000100800 */
[----:B------:R-:W-:Y:S02]  /*0c10*/  CS2R R76, SRZ ;  /* 0x00000000004c7805 */ /* 0x000fe4000001ff00 */
[----:B------:R-:W-:Y:S02]  /*0c20*/  CS2R R78, SRZ ;  /* 0x00000000004e7805 */ /* 0x000fe4000001ff00 */
[----:B------:R-:W-:-:S02]  /*0c30*/  CS2R R4, SRZ ;  /* 0x0000000000047805 */ /* 0x000fc4000001ff00 */
[----:B------:R-:W-:Y:S02]  /*0c40*/  CS2R R6, SRZ ;  /* 0x0000000000067805 */ /* 0x000fe4000001ff00 */
[----:B------:R-:W-:Y:S02]  /*0c50*/  CS2R R8, SRZ ;  /* 0x0000000000087805 */ /* 0x000fe4000001ff00 */
[----:B------:R-:W-:Y:S02]  /*0c60*/  CS2R R10, SRZ ;  /* 0x00000000000a7805 */ /* 0x000fe4000001ff00 */
[----:B------:R-:W-:Y:S02]  /*0c70*/  CS2R R12, SRZ ;  /* 0x00000000000c7805 */ /* 0x000fe4000001ff00 */
[----:B------:R-:W-:Y:S01]  /*0c80*/  CS2R R14, SRZ ;  /* 0x00000000000e7805 */ /* 0x000fe2000001ff00 */
[----:B-1----:R-:W-:Y:S06]  /*0c90*/  BRA `(.L_x_1) ;  /* 0x0000006800e47947 */ /* 0x002fec0003800000 */
.L_x_0:
[----:B------:R-:W-:Y:S01]  /*0ca0*/  IABS R2, R99 ;  /* 0x0000006300027213 */ /* 0x000fe20000000000 */
[----:B------:R-:W-:Y:S01]  /*0cb0*/  IMAD.MOV.U32 R4, RZ, RZ, RZ ;  /* 0x000000ffff047224 */ /* 0x000fe200078e00ff */
[----:B------:R-:W-:Y:S01]  /*0cc0*/  IABS R3, R98 ;  /* 0x0000006200037213 */ /* 0x000fe20000000000 */
[----:B------:R-:W-:Y:S01]  /*0cd0*/  ULDC UR4, c[0x0][0x240] ;  /* 0x0000900000047ab9 */ /* 0x000fe20000000800 */
[----:B------:R-:W1:Y:S01]  /*0ce0*/  I2F.RP R8, R2 ;  /* 0x0000000200087306 */ /* 0x000e620000209400 */
[----:B------:R-:W-:Y:S01]  /*0cf0*/  IABS R13, R231 ;  /* 0x000000e7000d7213 */ /* 0x000fe20000000000 */
[----:B------:R-:W-:Y:S01]  /*0d00*/  ULDC.64 UR10, c[0x0][0x218] ;  /* 0x00008600000a7ab9 */ /* 0x000fe20000000a00 */
[----:B------:R-:W-:Y:S01]  /*0d10*/  IABS R17, R234 ;  /* 0x000000ea00117213 */ /* 0x000fe20000000000 */
[----:B------:R-:W2:Y:S01]  /*0d20*/  LDC R163, c[0x0][0x23c] ;  /* 0x00008f00ffa37b82 */ /* 0x000ea20000000800 */
[----:B------:R-:W-:Y:S01]  /*0d30*/  IABS R19, R235 ;  /* 0x000000eb00137213 */ /* 0x000fe20000000000 */
[----:B------:R-:W-:Y:S01]  /*0d40*/  ULDC.64 UR12, c[0x0][0x210] ;  /* 0x00008400000c7ab9 */ /* 0x000fe20000000a00 */
[----:B------:R-:W-:Y:S01]  /*0d50*/  IABS R21, R236 ;  /* 0x000000ec00157213 */ /* 0x000fe20000000000 */
[----:B------:R-:W3:Y:S01]  /*0d60*/  I2F.RP R9, R3 ;  /* 0x0000000300097306 */ /* 0x000ee20000209400 */
[----:B------:R-:W-:-:S02]  /*0d70*/  IABS R23, R237 ;  /* 0x000000ed00177213 */ /* 0x000fc40000000000 */
[----:B------:R-:W-:Y:S02]  /*0d80*/  IABS R25, R239 ;  /* 0x000000ef00197213 */ /* 0x000fe40000000000 */
[----:B------:R-:W-:Y:S02]  /*0d90*/  IABS R27, R240 ;  /* 0x000000f0001b7213 */ /* 0x000fe40000000000 */
[----:B------:R-:W-:Y:S01]  /*0da0*/  IABS R29, R241 ;  /* 0x000000f1001d7213 */ /* 0x000fe20000000000 */
[----:B-1----:R-:W1:Y:S01]  /*0db0*/  MUFU.RCP R8, R8 ;  /* 0x0000000800087308 */ /* 0x002e620000001000 */
[----:B------:R-:W-:Y:S02]  /*0dc0*/  IABS R31, R242 ;  /* 0x000000f2001f7213 */ /* 0x000fe40000000000 */
[----:B------:R-:W-:Y:S02]  /*0dd0*/  IABS R33, R243 ;  /* 0x000000f300217213 */ /* 0x000fe40000000000 */
[----:B------:R-:W-:-:S02]  /*0de0*/  IABS R35, R244 ;  /* 0x000000f400237213 */ /* 0x000fc40000000000 */
[----:B------:R-:W-:Y:S01]  /*0df0*/  IABS R37, R245 ;  /* 0x000000f500257213 */ /* 0x000fe20000000000 */
[----:B---3--:R-:W3:Y:S01]  /*0e00*/  MUFU.RCP R9, R9 ;  /* 0x0000000900097308 */ /* 0x008ee20000001000 */
[----:B------:R-:W-:Y:S02]  /*0e10*/  IABS R39, R222 ;  /* 0x000000de00277213 */ /* 0x000fe40000000000 */
[----:B------:R-:W-:Y:S01]  /*0e20*/  IABS R41, R246 ;  /* 0x000000f600297213 */ /* 0x000fe20000000000 */
[----:B--2---:R-:W-:Y:S01]  /*0e30*/  IMAD R165, R84, R163, RZ ;  /* 0x000000a354a57224 */ /* 0x004fe200078e02ff */
[----:B------:R-:W-:Y:S01]  /*0e40*/  IABS R43, R247 ;  /* 0x000000f7002b7213 */ /* 0x000fe20000000000 */
[----:B------:R-:W-:Y:S01]  /*0e50*/  IMAD.SHL.U32 R163, R163, 0x10, RZ ;  /* 0x00000010a3a37824 */ /* 0x000fe200078e00ff */
[----:B------:R-:W-:Y:S01]  /*0e60*/  IABS R45, R248 ;  /* 0x000000f8002d7213 */ /* 0x000fe20000000000 */
[----:B-1----:R-:W-:Y:S01]  /*0e70*/  VIADD R5, R8, 0xffffffe ;  /* 0x0ffffffe08057836 */ /* 0x002fe20000000000 */
[----:B------:R-:W-:-:S02]  /*0e80*/  IABS R47, R249 ;  /* 0x000000f9002f7213 */ /* 0x000fc40000000000 */
[----:B------:R-:W-:Y:S02]  /*0e90*/  IABS R49, R250 ;  /* 0x000000fa00317213 */ /* 0x000fe40000000000 */
[----:B------:R-:W-:Y:S01]  /*0ea0*/  IABS R51, R251 ;  /* 0x000000fb00337213 */ /* 0x000fe20000000000 */
[----:B------:R-:W1:Y:S01]  /*0eb0*/  F2I.FTZ.U32.TRUNC.NTZ R5, R5 ;  /* 0x0000000500057305 */ /* 0x000e62000021f000 */
[----:B------:R-:W-:Y:S01]  /*0ec0*/  IABS R53, R252 ;  /* 0x000000fc00357213 */ /* 0x000fe20000000000 */
[----:B---3--:R-:W-:Y:S01]  /*0ed0*/  VIADD R6, R9, 0xffffffe ;  /* 0x0ffffffe09067836 */ /* 0x008fe20000000000 */
[----:B------:R-:W-:Y:S02]  /*0ee0*/  IABS R9, R220 ;  /* 0x000000dc00097213 */ /* 0x000fe40000000000 */
[----:B------:R-:W-:Y:S02]  /*0ef0*/  IABS R55, R223 ;  /* 0x000000df00377213 */ /* 0x000fe40000000000 */
[----:B------:R-:W-:Y:S01]  /*0f00*/  IABS R57, R104 ;  /* 0x0000006800397213 */ /* 0x000fe20000000000 */
[----:B------:R-:W2:Y:S01]  /*0f10*/  F2I.FTZ.U32.TRUNC.NTZ R7, R6 ;  /* 0x0000000600077305 */ /* 0x000ea2000021f000 */
[----:B------:R-:W-:-:S02]  /*0f20*/  IABS R59, R102 ;  /* 0x00000066003b7213 */ /* 0x000fc40000000000 */
[----:B------:R-:W-:Y:S02]  /*0f30*/  IABS R61, R100 ;  /* 0x00000064003d7213 */ /* 0x000fe40000000000 */
[----:B------:R-:W-:Y:S01]  /*0f40*/  IABS R63, R96 ;  /* 0x00000060003f7213 */ /* 0x000fe20000000000 */
[--C-:B-1----:R-:W-:Y:S01]  /*0f50*/  IMAD.MOV R11, RZ, RZ, -R5.reuse ;  /* 0x000000ffff0b7224 */ /* 0x102fe200078e0a05 */
[----:B------:R-:W-:Y:S02]  /*0f60*/  IABS R65, R94 ;  /* 0x0000005e00417213 */ /* 0x000fe40000000000 */
[----:B------:R-:W-:Y:S01]  /*0f70*/  IABS R67, R92 ;  /* 0x0000005c00437213 */ /* 0x000fe20000000000 */
[----:B------:R-:W-:Y:S01]  /*0f80*/  IMAD R11, R11, R2, RZ ;  /* 0x000000020b0b7224 */ /* 0x000fe200078e02ff */
[----:B------:R-:W-:Y:S02]  /*0f90*/  IABS R69, R90 ;  /* 0x0000005a00457213 */ /* 0x000fe40000000000 */
[----:B------:R-:W-:Y:S01]  /*0fa0*/  IABS R71, R224 ;  /* 0x000000e000477213 */ /* 0x000fe20000000000 */
[----:B------:R-:W-:Y:S01]  /*0fb0*/  IMAD.HI.U32 R4, R5, R11, R4 ;  /* 0x0000000b05047227 */ /* 0x000fe200078e0004 */
[----:B------:R-:W-:-:S02]  /*0fc0*/  IABS R11, R230 ;  /* 0x000000e6000b7213 */ /* 0x000fc40000000000 */
[----:B------:R-:W-:Y:S01]  /*0fd0*/  IABS R73, R88 ;  /* 0x0000005800497213 */ /* 0x000fe20000000000 */
[----:B--2---:R-:W-:Y:S01]  /*0fe0*/  IMAD.MOV R6, RZ, RZ, -R7 ;  /* 0x000000ffff067224 */ /* 0x004fe200078e0a07 */
[----:B------:R-:W-:Y:S01]  /*0ff0*/  IABS R75, R86 ;  /* 0x00000056004b7213 */ /* 0x000fe20000000000 */
[----:B------:R-:W-:Y:S01]  /*1000*/  IMAD.HI.U32 R5, R4, R9, RZ ;  /* 0x0000000904057227 */ /* 0x000fe200078e00ff */
[----:B------:R-:W-:Y:S02]  /*1010*/  IABS R77, R82 ;  /* 0x00000052004d7213 */ /* 0x000fe40000000000 */
[----:B------:R-:W-:Y:S01]  /*1020*/  IABS R79, R80 ;  /* 0x00000050004f7213 */ /* 0x000fe20000000000 */
[----:B------:R-:W-:Y:S01]  /*1030*/  IMAD R15, R6, R3, RZ ;  /* 0x00000003060f7224 */ /* 0x000fe200078e02ff */
[----:B------:R-:W-:Y:S01]  /*1040*/  IABS R81, R74 ;  /* 0x0000004a00517213 */ /* 0x000fe20000000000 */
[----:B------:R-:W-:Y:S01]  /*1050*/  IMAD.MOV.U32 R6, RZ, RZ, RZ ;  /* 0x000000ffff067224 */ /* 0x000fe200078e00ff */
[----:B------:R-:W-:Y:S01]  /*1060*/  IABS R83, R72 ;  /* 0x0000004800537213 */ /* 0x000fe20000000000 */
[----:B------:R-:W-:Y:S01]  /*1070*/  IMAD.HI.U32 R8, R4, R11, RZ ;  /* 0x0000000b04087227 */ /* 0x000fe200078e00ff */
[----:B------:R-:W-:-:S02]  /*1080*/  IABS R85, R70 ;  /* 0x0000004600557213 */ /* 0x000fc40000000000 */
[----:B------:R-:W-:Y:S01]  /*1090*/  IABS R87, R225 ;  /* 0x000000e100577213 */ /* 0x000fe20000000000 */
[----:B------:R-:W-:Y:S01]  /*10a0*/  IMAD.MOV R5, RZ, RZ, -R5 ;  /* 0x000000ffff057224 */ /* 0x000fe200078e0a05 */
[----:B------:R-:W-:Y:S01]  /*10b0*/  IABS R89, R68 ;  /* 0x0000004400597213 */ /* 0x000fe20000000000 */
[----:B------:R-:W-:Y:S01]  /*10c0*/  IMAD.HI.U32 R6, R7, R15, R6 ;  /* 0x0000000f07067227 */ /* 0x000fe200078e0006 */
[----:B------:R-:W-:Y:S02]  /*10d0*/  IABS R15, R233 ;  /* 0x000000e9000f7213 */ /* 0x000fe40000000000 */
[----:B------:R-:W-:Y:S01]  /*10e0*/  IABS R91, R66 ;  /* 0x00000042005b7213 */ /* 0x000fe20000000000 */
[----:B------:R-:W-:Y:S01]  /*10f0*/  IMAD.HI.U32 R7, R4, R13, RZ ;  /* 0x0000000d04077227 */ /* 0x000fe200078e00ff */
[----:B------:R-:W-:Y:S02]  /*1100*/  IABS R93, R64 ;  /* 0x00000040005d7213 */ /* 0x000fe40000000000 */
[----:B------:R-:W-:Y:S01]  /*1110*/  IABS R95, R62 ;  /* 0x0000003e005f7213 */ /* 0x000fe20000000000 */
[----:B------:R-:W-:Y:S01]  /*1120*/  IMAD.MOV R8, RZ, RZ, -R8 ;  /* 0x000000ffff087224 */ /* 0x000fe200078e0a08 */
[----:B------:R-:W-:Y:S01]  /*1130*/  IABS R97, R60 ;  /* 0x0000003c00617213 */ /* 0x000fe20000000000 */
[----:B------:R-:W-:Y:S01]  /*1140*/  IMAD R5, R2, R5, R9 ;  /* 0x0000000502057224 */ /* 0x000fe200078e0209 */
[----:B------:R-:W-:Y:S01]  /*1150*/  IABS R101, R58 ;  /* 0x0000003a00657213 */ /* 0x000fe20000000000 */
[----:B------:R-:W-:Y:S01]  /*1160*/  IMAD.HI.U32 R10, R4, R17, RZ ;  /* 0x00000011040a7227 */ /* 0x000fe200078e00ff */
[----:B------:R-:W-:-:S02]  /*1170*/  IABS R103, R56 ;  /* 0x0000003800677213 */ /* 0x000fc40000000000 */
[----:B------:R-:W-:Y:S01]  /*1180*/  IABS R107, R54 ;  /* 0x00000036006b7213 */ /* 0x000fe20000000000 */
[----:B------:R-:W-:Y:S01]  /*1190*/  IMAD.MOV R9, RZ, RZ, -R7 ;  /* 0x000000ffff097224 */ /* 0x000fe200078e0a07 */
[----:B------:R-:W-:Y:S01]  /*11a0*/  IABS R113, R48 ;  /* 0x0000003000717213 */ /* 0x000fe20000000000 */
[----:B------:R-:W-:Y:S01]  /*11b0*/  IMAD R7, R2, R8, R11 ;  /* 0x0000000802077224 */ /* 0x000fe200078e020b */
[----:B------:R-:W-:Y:S01]  /*11c0*/  IABS R105, R226 ;  /* 0x000000e200697213 */ /* 0x000fe20000000000 */
[C---:B------:R-:W-:Y:S01]  /*11d0*/  IMAD.HI.U32 R8, R4.reuse, R15, RZ ;  /* 0x0000000f04087227 */ /* 0x040fe200078e00ff */
[----:B------:R-:W-:Y:S02]  /*11e0*/  IABS R117, R40 ;  /* 0x0000002800757213 */ /* 0x000fe40000000000 */
[----:B------:R-:W-:Y:S01]  /*11f0*/  IABS R111, R50 ;  /* 0x00000032006f7213 */ /* 0x000fe20000000000 */
[----:B------:R-:W-:Y:S01]  /*1200*/  IMAD.MOV R10, RZ, RZ, -R10 ;  /* 0x000000ffff0a7224 */ /* 0x000fe200078e0a0a */
[----:B------:R-:W-:Y:S01]  /*1210*/  IABS R123, R36 ;  /* 0x00000024007b7213 */ /* 0x000fe20000000000 */
[----:B------:R-:W-:Y:S01]  /*1220*/  IMAD.HI.U32 R11, R4, R19, RZ ;  /* 0x00000013040b7227 */ /* 0x000fe200078e00ff */
[----:B------:R-:W-:-:S02]  /*1230*/  IABS R115, R42 ;  /* 0x0000002a00737213 */ /* 0x000fc40000000000 */
[----:B------:R-:W-:Y:S01]  /*1240*/  IABS R135, R0 ;  /* 0x0000000000877213 */ /* 0x000fe20000000000 */
[C---:B------:R-:W-:Y:S01]  /*1250*/  IMAD R9, R2.reuse, R9, R13 ;  /* 0x0000000902097224 */ /* 0x040fe200078e020d */
[C---:B------:R-:W-:Y:S01]  /*1260*/  ISETP.GT.U32.AND P2, PT, R2.reuse, R5, PT ;  /* 0x000000050200720c */ /* 0x040fe20003f44070 */
[----:B------:R-:W-:Y:S01]  /*1270*/  IMAD.MOV R12, RZ, RZ, -R8 ;  /* 0x000000ffff0c7224 */ /* 0x000fe200078e0a08 */
[----:B------:R-:W-:Y:S01]  /*1280*/  ISETP.GT.U32.AND P3, PT, R2, R7, PT ;  /* 0x000000070200720c */ /* 0x000fe20003f64070 */
[----:B------:R-:W-:Y:S01]  /*1290*/  IMAD.HI.U32 R8, R4, R21, RZ ;  /* 0x0000001504087227 */ /* 0x000fe200078e00ff */
[C---:B------:R-:W-:Y:S02]  /*12a0*/  ISETP.GT.U32.AND P5, PT, R2.reuse, R9, PT ;  /* 0x000000090200720c */ /* 0x040fe40003fa4070 */
[----:B------:R-:W-:Y:S01]  /*12b0*/  IABS R109, R52 ;  /* 0x00000034006d7213 */ /* 0x000fe20000000000 */
[----:B------:R-:W-:Y:S01]  /*12c0*/  IMAD R13, R2, R10, R17 ;  /* 0x0000000a020d7224 */ /* 0x000fe200078e0211 */
[----:B------:R-:W-:Y:S01]  /*12d0*/  IABS R121, R227 ;  /* 0x000000e300797213 */ /* 0x000fe20000000000 */
[----:B------:R-:W-:Y:S01]  /*12e0*/  IMAD.HI.U32 R10, R4, R23, RZ ;  /* 0x00000017040a7227 */ /* 0x000fe200078e00ff */
[----:B------:R-:W-:-:S02]  /*12f0*/  IABS R119, R38 ;  /* 0x0000002600777213 */ /* 0x000fc40000000000 */
[C---:B------:R-:W-:Y:S01]  /*1300*/  ISETP.GT.U32.AND P0, PT, R2.reuse, R13, PT ;  /* 0x0000000d0200720c */ /* 0x040fe20003f04070 */
[----:B------:R-:W-:Y:S01]  /*1310*/  IMAD.MOV R14, RZ, RZ, -R11 ;  /* 0x000000ffff0e7224 */ /* 0x000fe200078e0a0b */
[----:B------:R-:W-:Y:S01]  /*1320*/  IABS R125, R34 ;  /* 0x00000022007d7213 */ /* 0x000fe20000000000 */
[C---:B------:R-:W-:Y:S01]  /*1330*/  IMAD R11, R2.reuse, R12, R15 ;  /* 0x0000000c020b7224 */ /* 0x040fe200078e020f */
[----:B------:R-:W-:Y:S01]  /*1340*/  IABS R12, R221 ;  /* 0x000000dd000c7213 */ /* 0x000fe20000000000 */
[----:B------:R-:W-:Y:S01]  /*1350*/  IMAD.MOV R8, RZ, RZ, -R8 ;  /* 0x000000ffff087224 */ /* 0x000fe200078e0a08 */
[----:B------:R-:W-:Y:S01]  /*1360*/  IABS R127, R32 ;  /* 0x00000020007f7213 */ /* 0x000fe20000000000 */
[----:B------:R-:W-:Y:S01]  /*1370*/  IMAD.MOV R10, RZ, RZ, -R10 ;  /* 0x000000ffff0a7224 */ /* 0x000fe200078e0a0a */
[C---:B------:R-:W-:Y:S01]  /*1380*/  ISETP.GT.U32.AND P4, PT, R2.reuse, R11, PT ;  /* 0x0000000b0200720c */ /* 0x040fe20003f84070 */
[C---:B------:R-:W-:Y:S01]  /*1390*/  IMAD R15, R2.reuse, R14, R19 ;  /* 0x0000000e020f7224 */ /* 0x040fe200078e0213 */
[----:B------:R-:W-:Y:S01]  /*13a0*/  IABS R129, R30 ;  /* 0x0000001e00817213 */ /* 0x000fe20000000000 */
[C---:B------:R-:W-:Y:S01]  /*13b0*/  IMAD R17, R2.reuse, R8, R21 ;  /* 0x0000000802117224 */ /* 0x040fe200078e0215 */
[----:B------:R-:W-:Y:S01]  /*13c0*/  IABS R131, R28 ;  /* 0x0000001c00837213 */ /* 0x000fe20000000000 */
[----:B------:R-:W-:Y:S01]  /*13d0*/  IMAD.MOV.U32 R21, RZ, RZ, R12 ;  /* 0x000000ffff157224 */ /* 0x000fe200078e000c */
[C---:B------:R-:W-:Y:S01]  /*13e0*/  ISETP.GT.U32.AND P6, PT, R2.reuse, R15, PT ;  /* 0x0000000f0200720c */ /* 0x040fe20003fc4070 */
[----:B------:R-:W-:Y:S01]  /*13f0*/  IMAD R19, R2, R10, R23 ;  /* 0x0000000a02137224 */ /* 0x000fe200078e0217 */
[----:B------:R-:W-:Y:S01]  /*1400*/  IABS R133, R228 ;  /* 0x000000e400857213 */ /* 0x000fe20000000000 */
[----:B------:R-:W-:Y:S01]  /*1410*/  IMAD.HI.U32 R10, R4, R25, RZ ;  /* 0x00000019040a7227 */ /* 0x000fe200078e00ff */
[----:B------:R-:W-:-:S02]  /*1420*/  IABS R156, R229 ;  /* 0x000000e5009c7213 */ /* 0x000fc40000000000 */
[----:B------:R-:W-:Y:S01]  /*1430*/  SHF.R.S32.HI R164, RZ, 0x1f, R165 ;  /* 0x0000001fffa47819 */ /* 0x000fe200000114a5 */
[----:B------:R-:W-:-:S03]  /*1440*/  IMAD.HI.U32 R8, R4, R21, RZ ;  /* 0x0000001504087227 */ /* 0x000fc600078e00ff */
[----:B------:R-:W-:Y:S01]  /*1450*/  SHF.L.U64.HI R164, R165, 0x1, R164 ;  /* 0x00000001a5a47819 */ /* 0x000fe200000102a4 */
[----:B------:R-:W-:Y:S02]  /*1460*/  IMAD.MOV R10, RZ, RZ, -R10 ;  /* 0x000000ffff0a7224 */ /* 0x000fe400078e0a0a */
[----:B------:R-:W-:-:S04]  /*1470*/  IMAD.HI.U32 R12, R4, R27, RZ ;  /* 0x0000001b040c7227 */ /* 0x000fc800078e00ff */
[----:B------:R-:W-:Y:S02]  /*1480*/  IMAD.MOV R14, RZ, RZ, -R8 ;  /* 0x000000ffff0e7224 */ /* 0x000fe400078e0a08 */
[----:B------:R-:W-:-:S04]  /*1490*/  IMAD.HI.U32 R8, R4, R29, RZ ;  /* 0x0000001d04087227 */ /* 0x000fc800078e00ff */
[----:B------:R-:W-:Y:S02]  /*14a0*/  IMAD R23, R2, R10, R25 ;  /* 0x0000000a02177224 */ /* 0x000fe400078e0219 */
[----:B------:R-:W-:-:S04]  /*14b0*/  IMAD.HI.U32 R10, R4, R31, RZ ;  /* 0x0000001f040a7227 */ /* 0x000fc800078e00ff */
[----:B------:R-:W-:Y:S02]  /*14c0*/  IMAD.MOV R12, RZ, RZ, -R12 ;  /* 0x000000ffff0c7224 */ /* 0x000fe400078e0a0c */
[----:B------:R-:W-:Y:S02]  /*14d0*/  IMAD.MOV R8, RZ, RZ, -R8 ;  /* 0x000000ffff087224 */ /* 0x000fe400078e0a08 */
[----:B------:R-:W-:Y:S02]  /*14e0*/  IMAD.MOV R10, RZ, RZ, -R10 ;  /* 0x000000ffff0a7224 */ /* 0x000fe400078e0a0a */
[C---:B------:R-:W-:Y:S02]  /*14f0*/  IMAD R25, R2.reuse, R12, R27 ;  /* 0x0000000c02197224 */ /* 0x040fe400078e021b */
[C---:B------:R-:W-:Y:S02]  /*1500*/  IMAD R27, R2.reuse, R8, R29 ;  /* 0x00000008021b7224 */ /* 0x040fe400078e021d */
[----:B------:R-:W-:-:S02]  /*1510*/  IMAD R29, R2, R10, R31 ;  /* 0x0000000a021d7224 */ /* 0x000fc400078e021f */
[----:B------:R-:W-:-:S04]  /*1520*/  IMAD.HI.U32 R8, R4, R33, RZ ;  /* 0x0000002104087227 */ /* 0x000fc800078e00ff */
[----:B------:R-:W-:-:S04]  /*1530*/  IMAD.HI.U32 R10, R4, R35, RZ ;  /* 0x00000023040a7227 */ /* 0x000fc800078e00ff */
[----:B------:R-:W-:Y:S02]  /*1540*/  IMAD.MOV R31, RZ, RZ, -R8 ;  /* 0x000000ffff1f7224 */ /* 0x000fe400078e0a08 */
[----:B------:R-:W-:Y:S02]  /*1550*/  IMAD.MOV R10, RZ, RZ, -R10 ;  /* 0x000000ffff0a7224 */ /* 0x000fe400078e0a0a */
[----:B------:R-:W-:-:S04]  /*1560*/  IMAD.HI.U32 R12, R4, R37, RZ ;  /* 0x00000025040c7227 */ /* 0x000fc800078e00ff */
[----:B------:R-:W-:Y:S02]  /*1570*/  IMAD R31, R2, R31, R33 ;  /* 0x0000001f021f7224 */ /* 0x000fe400078e0221 */
        /* <DEDUP_REMOVED lines=98> */
[----:B------:R-:W-:Y:S01]  /*1ba0*/  IMAD R101, R2, R10, R103 ;  /* 0x0000000a02657224 */ /* 0x000fe200078e0267 */
[----:B------:R-:W-:Y:S01]  /*1bb0*/  SHF.R.S32.HI R103, RZ, 0x1f, R162 ;  /* 0x0000001fff677819 */ /* 0x000fe200000114a2 */
[----:B------:R-:W-:-:S03]  /*1bc0*/  IMAD.HI.U32 R10, R4, R107, RZ ;  /* 0x0000006b040a7227 */ /* 0x000fc600078e00ff */
[----:B------:R-:W-:Y:S01]  /*1bd0*/  LEA.HI R162, R103, R162, RZ, 0x4 ;  /* 0x000000a267a27211 */ /* 0x000fe200078f20ff */
[----:B------:R-:W-:Y:S02]  /*1be0*/  IMAD.MOV R10, RZ, RZ, -R10 ;  /* 0x000000ffff0a7224 */ /* 0x000fe400078e0a0a */
[----:B------:R-:W-:Y:S01]  /*1bf0*/  IMAD.HI.U32 R8, R4, R105, RZ ;  /* 0x0000006904087227 */ /* 0x000fe200078e00ff */
[----:B------:R-:W-:-:S03]  /*1c00*/  SHF.R.S32.HI R162, RZ, 0x4, R162 ;  /* 0x00000004ffa27819 */ /* 0x000fc600000114a2 */
[----:B------:R-:W-:Y:S02]  /*1c10*/  IMAD R107, R2, R10, R107 ;  /* 0x0000000a026b7224 */ /* 0x000fe400078e026b */
[----:B------:R-:W-:-:S04]  /*1c20*/  IMAD.HI.U32 R10, R4, R113, RZ ;  /* 0x00000071040a7227 */ /* 0x000fc800078e00ff */
[----:B------:R-:W-:Y:S02]  /*1c30*/  IMAD.MOV R10, RZ, RZ, -R10 ;  /* 0x000000ffff0a7224 */ /* 0x000fe400078e0a0a */
[C---:B------:R-:W-:Y:S02]  /*1c40*/  IMAD R21, R2.reuse, R14, R21 ;  /* 0x0000000e02157224 */ /* 0x040fe400078e0215 */
[----:B------:R-:W-:Y:S02]  /*1c50*/  IMAD R113, R2, R10, R113 ;  /* 0x0000000a02717224 */ /* 0x000fe400078e0271 */
[----:B------:R-:W-:-:S04]  /*1c60*/  IMAD.HI.U32 R10, R4, R117, RZ ;  /* 0x00000075040a7227 */ /* 0x000fc800078e00ff */
[----:B------:R-:W-:Y:S02]  /*1c70*/  IMAD.MOV R14, RZ, RZ, -R8 ;  /* 0x000000ffff0e7224 */ /* 0x000fe400078e0a08 */
[----:B------:R-:W-:-:S04]  /*1c80*/  IMAD.HI.U32 R8, R4, R111, RZ ;  /* 0x0000006f04087227 */ /* 0x000fc800078e00ff */
[----:B------:R-:W-:Y:S02]  /*1c90*/  IMAD.MOV R10, RZ, RZ, -R10 ;  /* 0x000000ffff0a7224 */ /* 0x000fe400078e0a0a */
[----:B------:R-:W-:Y:S02]  /*1ca0*/  IMAD.MOV R8, RZ, RZ, -R8 ;  /* 0x000000ffff087224 */ /* 0x000fe400078e0a08 */
[----:B------:R-:W-:Y:S02]  /*1cb0*/  IMAD R117, R2, R10, R117 ;  /* 0x0000000a02757224 */ /* 0x000fe400078e0275 */
[----:B------:R-:W-:-:S04]  /*1cc0*/  IMAD.HI.U32 R10, R4, R123, RZ ;  /* 0x0000007b040a7227 */ /* 0x000fc800078e00ff */
[----:B------:R-:W-:Y:S02]  /*1cd0*/  IMAD R111, R2, R8, R111 ;  /* 0x00000008026f7224 */ /* 0x000fe400078e026f */
[----:B------:R-:W-:-:S04]  /*1ce0*/  IMAD.HI.U32 R8, R4, R115, RZ ;  /* 0x0000007304087227 */ /* 0x000fc800078e00ff */
[----:B------:R-:W-:Y:S02]  /*1cf0*/  IMAD.MOV R10, RZ, RZ, -R10 ;  /* 0x000000ffff0a7224 */ /* 0x000fe400078e0a0a */
[C---:B------:R-:W-:Y:S02]  /*1d00*/  IMAD R105, R2.reuse, R14, R105 ;  /* 0x0000000e02697224 */ /* 0x040fe400078e0269 */
[----:B------:R-:W-:Y:S02]  /*1d10*/  IMAD.MOV R14, RZ, RZ, -R8 ;  /* 0x000000ffff0e7224 */ /* 0x000fe400078e0a08 */
[----:B------:R-:W-:Y:S02]  /*1d20*/  IMAD R123, R2, R10, R123 ;  /* 0x0000000a027b7224 */ /* 0x000fe400078e027b */
[----:B------:R-:W-:-:S04]  /*1d30*/  IMAD.HI.U32 R10, R4, R135, RZ ;  /* 0x00000087040a7227 */ /* 0x000fc800078e00ff */
[C---:B------:R-:W-:Y:S02]  /*1d40*/  IMAD R115, R2.reuse, R14, R115 ;  /* 0x0000000e02737224 */ /* 0x040fe400078e0273 */
[----:B------:R-:W-:Y:S02]  /*1d50*/  IMAD.MOV R14, RZ, RZ, -R10 ;  /* 0x000000ffff0e7224 */ /* 0x000fe400078e0a0a */
[--C-:B------:R-:W-:Y:S01]  /*1d60*/  @!P2 IMAD.IADD R5, R5, 0x1, -R2.reuse ;  /* 0x000000010505a824 */ /* 0x100fe200078e0a02 */
[C---:B------:R-:W-:Y:S01]  /*1d70*/  ISETP.GT.U32.AND P2, PT, R2.reuse, R19, PT ;  /* 0x000000130200720c */ /* 0x040fe20003f44070 */
[C---:B------:R-:W-:Y:S02]  /*1d80*/  IMAD R135, R2.reuse, R14, R135 ;  /* 0x0000000e02877224 */ /* 0x040fe400078e0287 */
[--C-:B------:R-:W-:Y:S01]  /*1d90*/  @!P3 IMAD.IADD R7, R7, 0x1, -R2.reuse ;  /* 0x000000010707b824 */ /* 0x100fe200078e0a02 */
[C---:B------:R-:W-:Y:S01]  /*1da0*/  ISETP.GT.U32.AND P3, PT, R2.reuse, R21, PT ;  /* 0x000000150200720c */ /* 0x040fe20003f64070 */
        /* <DEDUP_REMOVED lines=8> */
[----:B------:R-:W-:Y:S01]  /*1e30*/  @!P2 IMAD.IADD R19, R19, 0x1, -R2 ;  /* 0x000000011313a824 */ /* 0x000fe200078e0a02 */
[----:B------:R-:W-:Y:S01]  /*1e40*/  ISETP.GT.U32.AND P2, PT, R2, R7, PT ;  /* 0x000000070200720c */ /* 0x000fe20003f44070 */
[----:B------:R-:W-:-:S04]  /*1e50*/  IMAD.HI.U32 R12, R4, R109, RZ ;  /* 0x0000006d040c7227 */ /* 0x000fc800078e00ff */
        /* <DEDUP_REMOVED lines=11> */
[C---:B------:R-:W-:Y:S01]  /*1f10*/  ISETP.GT.U32.AND P2, PT, R2.reuse, R19, PT ;  /* 0x000000130200720c */ /* 0x040fe20003f44070 */
[----:B------:R-:W-:Y:S01]  /*1f20*/  IMAD.MOV R12, RZ, RZ, -R12 ;  /* 0x000000ffff0c7224 */ /* 0x000fe200078e0a0c */
        /* <DEDUP_REMOVED lines=34> */
[----:B------:R-:W-:Y:S01]  /*2150*/  ISETP.GT.U32.AND P5, PT, R2, R51, PT ;  /* 0x000000330200720c */ /* 0x000fe20003fa4070 */
[----:B------:R-:W-:-:S02]  /*2160*/  @!P0 IMAD.IADD R43, R43, 0x1, -R2 ;  /* 0x000000012b2b8824 */ /* 0x000fc400078e0a02 */
        /* <DEDUP_REMOVED lines=12> */
[C---:B------:R-:W-:Y:S01]  /*2230*/  IMAD R109, R2.reuse, R12, R109 ;  /* 0x0000000c026d7224 */ /* 0x040fe200078e026d */
        /* <DEDUP_REMOVED lines=70> */
[----:B------:R-:W-:Y:S01]  /*26a0*/  IMAD.HI.U32 R8, R4, R121, RZ ;  /* 0x0000007904087227 */ /* 0x000fe200078e00ff */
[----:B------:R-:W-:-:S03]  /*26b0*/  ISETP.GT.U32.AND P6, PT, R2, R83, PT ;  /* 0x000000530200720c */ /* 0x000fc60003fc4070 */
        /* <DEDUP_REMOVED lines=41> */
[----:B------:R-:W-:Y:S01]  /*2950*/  @!P1 IMAD.IADD R105, R105, 0x1, -R2 ;  /* 0x0000000169699824 */ /* 0x000fe200078e0a02 */
[C---:B------:R-:W-:Y:S01]  /*2960*/  ISETP.GT.U32.AND P1, PT, R2.reuse, R89, PT ;  /* 0x000000590200720c */ /* 0x040fe20003f24070 */
[----:B------:R-:W-:Y:S02]  /*2970*/  IMAD.MOV R8, RZ, RZ, -R8 ;  /* 0x000000ffff087224 */ /* 0x000fe400078e0a08 */
[----:B------:R-:W-:Y:S01]  /*2980*/  @!P0 IMAD.IADD R87, R87, 0x1, -R2 ;  /* 0x0000000157578824 */ /* 0x000fe200078e0a02 */
[C---:B------:R-:W-:Y:S01]  /*2990*/  ISETP.GT.U32.AND P0, PT, R2.reuse, R101, PT ;  /* 0x000000650200720c */ /* 0x040fe20003f04070 */
[----:B------:R-:W-:Y:S02]  /*29a0*/  IMAD.MOV R12, RZ, RZ, -R12 ;  /* 0x000000ffff0c7224 */ /* 0x000fe400078e0a0c */
[----:B------:R-:W-:Y:S02]  /*29b0*/  IMAD R121, R2, R8, R121 ;  /* 0x0000000802797224 */ /* 0x000fe400078e0279 */
[----:B------:R-:W-:-:S04]  /*29c0*/  IMAD.HI.U32 R8, R4, R125, RZ ;  /* 0x0000007d04087227 */ /* 0x000fc800078e00ff */
[----:B------:R-:W-:Y:S01]  /*29d0*/  @!P1 IMAD.IADD R89, R89, 0x1, -R2 ;  /* 0x0000000159599824 */ /* 0x000fe200078e0a02 */
[----:B------:R-:W-:Y:S01]  /*29e0*/  ISETP.GT.U32.AND P1, PT, R2, R105, PT ;  /* 0x000000690200720c */ /* 0x000fe20003f24070 */
[----:B------:R-:W-:-:S04]  /*29f0*/  IMAD.HI.U32 R10, R4, R127, RZ ;  /* 0x0000007f040a7227 */ /* 0x000fc800078e00ff */
[C---:B------:R-:W-:Y:S02]  /*2a00*/  IMAD R119, R2.reuse, R12, R119 ;  /* 0x0000000c02777224 */ /* 0x040fe400078e0277 */
        /* <DEDUP_REMOVED lines=8> */
[----:B------:R-:W-:-:S02]  /*2a90*/  IMAD.MOV R12, RZ, RZ, -R8 ;  /* 0x000000ffff0c7224 */ /* 0x000fc400078e0a08 */
[----:B------:R-:W-:Y:S02]  /*2aa0*/  IMAD.MOV R14, RZ, RZ, -R10 ;  /* 0x000000ffff0e7224 */ /* 0x000fe400078e0a0a */
[----:B------:R-:W-:-:S04]  /*2ab0*/  IMAD.HI.U32 R8, R4, R129, RZ ;  /* 0x0000008104087227 */ /* 0x000fc800078e00ff */
[----:B------:R-:W-:-:S04]  /*2ac0*/  IMAD.HI.U32 R10, R4, R131, RZ ;  /* 0x00000083040a7227 */ /* 0x000fc800078e00ff */
[----:B------:R-:W-:Y:S01]  /*2ad0*/  @!P4 IMAD.IADD R95, R95, 0x1, -R2 ;  /* 0x000000015f5fc824 */ /* 0x000fe200078e0a02 */
[C---:B------:R-:W-:Y:S01]  /*2ae0*/  ISETP.GT.U32.AND P4, PT, R2.reuse, R113, PT ;  /* 0x000000710200720c */ /* 0x040fe20003f84070 */
[----:B------:R-:W-:Y:S02]  /*2af0*/  IMAD.MOV R8, RZ, RZ, -R8 ;  /* 0x000000ffff087224 */ /* 0x000fe400078e0a08 */
[----:B------:R-:W-:Y:S02]  /*2b00*/  IMAD.MOV R10, RZ, RZ, -R10 ;  /* 0x000000ffff0a7224 */ /* 0x000fe400078e0a0a */
[C---:B------:R-:W-:Y:S02]  /*2b10*/  IMAD R125, R2.reuse, R12, R125 ;  /* 0x0000000c027d7224 */ /* 0x040fe400078e027d */
[C---:B------:R-:W-:Y:S02]  /*2b20*/  IMAD R129, R2.reuse, R8, R129 ;  /* 0x0000000802817224 */ /* 0x040fe400078e0281 */
[----:B------:R-:W-:-:S02]  /*2b30*/  IMAD R131, R2, R10, R131 ;  /* 0x0000000a02837224 */ /* 0x000fc400078e0283 */
[--C-:B------:R-:W-:Y:S01]  /*2b40*/  @!P6 IMAD.IADD R85, R85, 0x1, -R2.reuse ;  /* 0x000000015555e824 */ /* 0x100fe200078e0a02 */
[C---:B------:R-:W-:Y:S01]  /*2b50*/  ISETP.GT.U32.AND P6, PT, R2.reuse, R109, PT ;  /* 0x0000006d0200720c */ /* 0x040fe20003fc4070 */
        /* <DEDUP_REMOVED lines=12> */
[----:B------:R-:W-:-:S04]  /*2c20*/  IMAD.HI.U32 R6, R6, R156, RZ ;  /* 0x0000009c06067227 */ /* 0x000fc800078e00ff */
[----:B------:R-:W-:Y:S01]  /*2c30*/  @!P4 IMAD.IADD R113, R113, 0x1, -R2 ;  /* 0x000000017171c824 */ /* 0x000fe200078e0a02 */
[C---:B------:R-:W-:Y:S01]  /*2c40*/  ISETP.GT.U32.AND P4, PT, R2.reuse, R127, PT ;  /* 0x0000007f0200720c */ /* 0x040fe20003f84070 */
[----:B------:R-:W-:Y:S02]  /*2c50*/  IMAD.MOV R4, RZ, RZ, -R4 ;  /* 0x000000ffff047224 */ /* 0x000fe400078e0a04 */
[----:B------:R-:W-:Y:S02]  /*2c60*/  IMAD.MOV R6, RZ, RZ, -R6 ;  /* 0x000000ffff067224 */ /* 0x000fe400078e0a06 */
[C---:B------:R-:W-:Y:S02]  /*2c70*/  IMAD R133, R2.reuse, R4, R133 ;  /* 0x0000000402857224 */ /* 0x040fe400078e0285 */
[----:B------:R-:W-:Y:S02]  /*2c80*/  IMAD R156, R3, R6, R156 ;  /* 0x00000006039c7224 */ /* 0x000fe400078e029c */
[--C-:B------:R-:W-:Y:S01]  /*2c90*/  @!P6 IMAD.IADD R109, R109, 0x1, -R2.reuse ;  /* 0x000000016d6de824 */ /* 0x100fe200078e0a02 */
[C---:B------:R-:W-:Y:S01]  /*2ca0*/  ISETP.GT.U32.AND P6, PT, R2.reuse, R123, PT ;  /* 0x0000007b0200720c */ /* 0x040fe20003fc4070 */
[--C-:B------:R-:W-:Y:S01]  /*2cb0*/  @!P1 IMAD.IADD R119, R119, 0x1, -R2.reuse ;  /* 0x0000000177779824 */ /* 0x100fe200078e0a02 */
[C---:B------:R-:W-:Y:S01]  /*2cc0*/  ISETP.GT.U32.AND P1, PT, R2.reuse, R133, PT ;  /* 0x000000850200720c */ /* 0x040fe20003f24070 */
[--C-:B------:R-:W-:Y:S01]  /*2cd0*/  @!P2 IMAD.IADD R121, R121, 0x1, -R2.reuse ;  /* 0x000000017979a824 */ /* 0x100fe200078e0a02 */
[----:B------:R-:W-:Y:S01]  /*2ce0*/  ISETP.GT.U32.AND P2, PT, R3, R156, PT ;  /* 0x0000009c0300720c */ /* 0x000fe20003f44070 */
        /* <DEDUP_REMOVED lines=25> */
[----:B------:R-:W-:Y:S01]  /*2e80*/  ISETP.GT.U32.AND P1, PT, R3, R156, PT ;  /* 0x0000009c0300720c */ /* 0x000fe20003f24070 */
[--C-:B------:R-:W-:Y:S01]  /*2e90*/  @!P2 IMAD.IADD R123, R123, 0x1, -R2.reuse ;  /* 0x000000017b7ba824 */ /* 0x100fe200078e0a02 */
[----:B------:R-:W-:Y:S01]  /*2ea0*/  ISETP.GE.AND P2, PT, R220, RZ, PT ;  /* 0x000000ffdc00720c */ /* 0x000fe20003f46270 */
        /* <DEDUP_REMOVED lines=8> */
[----:B------:R-:W-:Y:S01]  /*2f30*/  @!P6 IMAD.IADD R133, R133, 0x1, -R2 ;  /* 0x000000018585e824 */ /* 0x000fe200078e0a02 */
[----:B------:R-:W-:Y:S01]  /*2f40*/  LOP3.LUT R2, RZ, R99, RZ, 0x33, !PT ;  /* 0x00000063ff027212 */ /* 0x000fe200078e33ff */
[----:B------:R-:W-:Y:S01]  /*2f50*/  @!P1 IMAD.IADD R156, R156, 0x1, -R3 ;  /* 0x000000019c9c9824 */ /* 0x000fe200078e0a03 */
[----:B------:R-:W-:Y:S01]  /*2f60*/  ISETP.GE.AND P1, PT, R235, RZ, PT ;  /* 0x000000ffeb00720c */ /* 0x000fe20003f26270 */
[----:B------:R-:W-:Y:S01]  /*2f70*/  @!P2 IMAD.MOV R5, RZ, RZ, -R5 ;  /* 0x000000ffff05a224 */ /* 0x000fe200078e0a05 */
        /* <DEDUP_REMOVED lines=9> */
[----:B------:R-:W-:Y:S01]  /*3010*/  IMAD.MOV.U32 R3, RZ, RZ, R85 ;  /* 0x000000ffff037224 */ /* 0x000fe200078e0055 */
        /* <DEDUP_REMOVED lines=14> */
[----:B------:R-:W1:Y:S01]  /*3100*/  LDC R85, c[0x0][0x238] ;  /* 0x00008e00ff557b82 */ /* 0x000e620000000800 */
        /* <DEDUP_REMOVED lines=12> */
[----:B------:R-:W-:-:S02]  /*31d0*/  IMAD.SHL.U32 R165, R165, 0x2, RZ ;  /* 0x00000002a5a57824 */ /* 0x000fc400078e00ff */
        /* <DEDUP_REMOVED lines=12> */
[----:B-1----:R-:W-:Y:S01]  /*32a0*/  IMAD R216, R216, R85, RZ ;  /* 0x00000055d8d87224 */ /* 0x002fe200078e02ff */
[----:B0-----:R-:W-:Y:S01]  /*32b0*/  CS2R R102, SRZ ;  /* 0x0000000000667805 */ /* 0x001fe2000001ff00 */
        /* <DEDUP_REMOVED lines=25> */
[----:B------:R-:W-:Y:S01]  /*3450*/  IMAD R218, R218, R85, RZ ;  /* 0x00000055dada7224 */ /* 0x000fe200078e02ff */
[----:B------:R-:W-:Y:S01]  /*3460*/  LOP3.LUT R85, R86, 0x60, RZ, 0xc0, !PT ;  /* 0x0000006056557812 */ /* 0x000fe200078ec0ff */
        /* <DEDUP_REMOVED lines=12> */
[----:B------:R0:W-:Y:S02]  /*3530*/  STL [R1+0x84], R85 ;  /* 0x0000845501007387 */ /* 0x0001e40000100800 */
        /* <DEDUP_REMOVED lines=11> */
[----:B------:R-:W-:-:S02]  /*35f0*/  ISETP.GE.AND P4, PT, R48, RZ, PT ;  /* 0x000000ff3000720c */ /* 0x000fc40003f86270 */
        /* <DEDUP_REMOVED lines=12> */
[----:B------:R-:W-:-:S03]  /*36c0*/  ISETP.GE.AND P4, PT, R34, RZ, PT ;  /* 0x000000ff2200720c */ /* 0x000fc60003f86270 */
        /* <DEDUP_REMOVED lines=11> */
[----:B------:R-:W-:-:S03]  /*3780*/  ISETP.NE.AND P4, PT, R99, RZ, PT ;  /* 0x000000ff6300720c */ /* 0x000fc60003f85270 */
[----:B------:R-:W-:Y:S01]  /*3790*/  @!P1 IMAD.MOV R127, RZ, RZ, -R127 ;  /* 0x000000ffff7f9224 */ /* 0x000fe200078e0a7f */
[C---:B------:R-:W-:Y:S01]  /*37a0*/  SEL R5, R2.reuse, R5, !P4 ;  /* 0x0000000502057207 */ /* 0x040fe20006000000 */
        /* <DEDUP_REMOVED lines=8> */
[----:B------:R-:W-:Y:S01]  /*3830*/  IMAD R5, R5, UR4, RZ ;  /* 0x0000000405057c24 */ /* 0x000fe2000f8e02ff */
        /* <DEDUP_REMOVED lines=92> */
[----:B------:R-:W-:Y:S01]  /*3e00*/  SEL R159, R2, R111, !P4 ;  /* 0x0000006f029f7207 */ /* 0x000fe20006000000 */
[----:B------:R-:W-:Y:S01]  /*3e10*/  IMAD R154, R154, UR4, RZ ;  /* 0x000000049a9a7c24 */ /* 0x000fe2000f8e02ff */
[C---:B------:R-:W-:Y:S01]  /*3e20*/  SEL R167, R2.reuse, R113, !P4 ;  /* 0x0000007102a77207 */ /* 0x040fe20006000000 */
[----:B------:R-:W-:Y:S01]  /*3e30*/  IMAD R149, R149, UR4, RZ ;  /* 0x0000000495957c24 */ /* 0x000fe2000f8e02ff */
[----:B------:R-:W-:Y:S01]  /*3e40*/  SEL R168, R2, R115, !P4 ;  /* 0x0000007302a87207 */ /* 0x000fe20006000000 */
[----:B------:R-:W-:Y:S01]  /*3e50*/  IMAD R158, R158, UR4, RZ ;  /* 0x000000049e9e7c24 */ /* 0x000fe2000f8e02ff */
[----:B------:R-:W-:Y:S01]  /*3e60*/  SEL R169, R2, R117, !P4 ;  /* 0x0000007502a97207 */ /* 0x000fe20006000000 */
        /* <DEDUP_REMOVED lines=19> */
[----:B------:R-:W-:Y:S01]  /*3fa0*/  LEA R161, P5, R5, UR10, 0x1 ;  /* 0x0000000a05a17c11 */ /* 0x000fe2000f8a08ff */
[----:B------:R-:W-:Y:S01]  /*3fb0*/  IMAD R182, R182, UR4, RZ ;  /* 0x00000004b6b67c24 */ /* 0x000fe2000f8e02ff */
[----:B------:R-:W-:Y:S01]  /*3fc0*/  LEA R2, P2, R6, UR10, 0x1 ;  /* 0x0000000a06027c11 */ /* 0x000fe2000f8408ff */
[----:B------:R-:W-:Y:S01]  /*3fd0*/  IMAD R173, R173, UR4, RZ ;  /* 0x00000004adad7c24 */ /* 0x000fe2000f8e02ff */
[----:B------:R-:W-:Y:S01]  /*3fe0*/  LEA R160, P4, R9, UR10, 0x1 ;  /* 0x0000000a09a07c11 */ /* 0x000fe2000f8808ff */
[----:B------:R-:W-:Y:S01]  /*3ff0*/  IMAD R184, R184, UR4, RZ ;  /* 0x00000004b8b87c24 */ /* 0x000fe2000f8e02ff */
[----:B------:R-:W-:Y:S01]  /*4000*/  LEA R7, P3, R11, UR10, 0x1 ;  /* 0x0000000a0b077c11 */ /* 0x000fe2000f8608ff */
[----:B------:R-:W-:Y:S01]  /*4010*/  IMAD R185, R185, UR4, RZ ;  /* 0x00000004b9b97c24 */ /* 0x000fe2000f8e02ff */
[----:B------:R-:W-:Y:S01]  /*4020*/  LEA.HI.X.SX32 R166, R5, UR11, 0x1, P5 ;  /* 0x0000000b05a67c11 */ /* 0x000fe2000a8f0eff */
[----:B------:R-:W-:Y:S01]  /*4030*/  ULDC UR4, c[0x0][0x234] ;  /* 0x00008d0000047ab9 */ /* 0x000fe20000000800 */
[----:B------:R-:W-:-:S02]  /*4040*/  LEA R4, P6, R176, UR10, 0x1 ;  /* 0x0000000ab0047c11 */ /* 0x000fc4000f8c08ff */
[----:B------:R-:W-:Y:S02]  /*4050*/  CS2R R108, SRZ ;  /* 0x00000000006c7805 */ /* 0x000fe4000001ff00 */
[----:B------:R-:W-:Y:S02]  /*4060*/  LEA.HI.X.SX32 R5, R6, UR11, 0x1, P2 ;  /* 0x0000000b06057c11 */ /* 0x000fe400090f0eff */
[----:B------:R-:W-:Y:S02]  /*4070*/  CS2R R110, SRZ ;  /* 0x00000000006e7805 */ /* 0x000fe4000001ff00 */
[----:B------:R-:W-:Y:S02]  /*4080*/  LEA.HI.X.SX32 R3, R9, UR11, 0x1, P4 ;  /* 0x0000000b09037c11 */ /* 0x000fe4000a0f0eff */
[----:B------:R-:W-:Y:S02]  /*4090*/  CS2R R100, SRZ ;  /* 0x0000000000647805 */ /* 0x000fe4000001ff00 */
[----:B------:R-:W-:-:S02]  /*40a0*/  LEA.HI.X.SX32 R8, R11, UR11, 0x1, P3 ;  /* 0x0000000b0b087c11 */ /* 0x000fc400098f0eff */
[----:B------:R-:W-:Y:S02]  /*40b0*/  LEA R10, P5, R15, UR10, 0x1 ;  /* 0x0000000a0f0a7c11 */ /* 0x000fe4000f8a08ff */
[----:B------:R-:W-:Y:S02]  /*40c0*/  LEA R186, P2, R17, UR10, 0x1 ;  /* 0x0000000a11ba7c11 */ /* 0x000fe4000f8408ff */
[----:B------:R-:W-:Y:S02]  /*40d0*/  LEA R13, P4, R14, UR10, 0x1 ;  /* 0x0000000a0e0d7c11 */ /* 0x000fe4000f8808ff */
[----:B------:R-:W-:Y:S02]  /*40e0*/  LEA R187, P3, R21, UR10, 0x1 ;  /* 0x0000000a15bb7c11 */ /* 0x000fe4000f8608ff */
[----:B------:R-:W-:Y:S02]  /*40f0*/  LEA.HI.X.SX32 R176, R176, UR11, 0x1, P6 ;  /* 0x0000000bb0b07c11 */ /* 0x000fe4000b0f0eff */
[----:B------:R-:W-:-:S02]  /*4100*/  LEA R16, P6, R23, UR10, 0x1 ;  /* 0x0000000a17107c11 */ /* 0x000fc4000f8c08ff */
[----:B------:R-:W-:Y:S02]  /*4110*/  LEA.HI.X.SX32 R11, R15, UR11, 0x1, P5 ;  /* 0x0000000b0f0b7c11 */ /* 0x000fe4000a8f0eff */
[----:B------:R-:W-:Y:S02]  /*4120*/  LEA.HI.X.SX32 R6, R17, UR11, 0x1, P2 ;  /* 0x0000000b11067c11 */ /* 0x000fe400090f0eff */
[----:B------:R-:W-:Y:S02]  /*4130*/  LEA.HI.X.SX32 R14, R14, UR11, 0x1, P4 ;  /* 0x0000000b0e0e7c11 */ /* 0x000fe4000a0f0eff */
[----:B------:R-:W-:Y:S02]  /*4140*/  LEA.HI.X.SX32 R9, R21, UR11, 0x1, P3 ;  /* 0x0000000b15097c11 */ /* 0x000fe400098f0eff */
[----:B------:R-:W-:Y:S02]  /*4150*/  LEA R188, P5, R25, UR10, 0x1 ;  /* 0x0000000a19bc7c11 */ /* 0x000fe4000f8a08ff */
[----:B------:R-:W-:-:S02]  /*4160*/  LEA R19, P2, R27, UR10, 0x1 ;  /* 0x0000000a1b137c11 */ /* 0x000fc4000f8408ff */
[----:B------:R-:W-:Y:S02]  /*4170*/  LEA R189, P4, R29, UR10, 0x1 ;  /* 0x0000000a1dbd7c11 */ /* 0x000fe4000f8808ff */
[----:B------:R-:W-:Y:S02]  /*4180*/  LEA R22, P3, R31, UR10, 0x1 ;  /* 0x0000000a1f167c11 */ /* 0x000fe4000f8608ff */
[----:B------:R-:W-:Y:S02]  /*4190*/  LEA.HI.X.SX32 R17, R23, UR11, 0x1, P6 ;  /* 0x0000000b17117c11 */ /* 0x000fe4000b0f0eff */
[----:B------:R-:W-:Y:S02]  /*41a0*/  LEA.HI.X.SX32 R12, R25, UR11, 0x1, P5 ;  /* 0x0000000b190c7c11 */ /* 0x000fe4000a8f0eff */
[----:B------:R-:W-:Y:S02]  /*41b0*/  LEA.HI.X.SX32 R20, R27, UR11, 0x1, P2 ;  /* 0x0000000b1b147c11 */ /* 0x000fe400090f0eff */
[----:B------:R-:W-:-:S02]  /*41c0*/  LEA.HI.X.SX32 R15, R29, UR11, 0x1, P4 ;  /* 0x0000000b1d0f7c11 */ /* 0x000fc4000a0f0eff */
[----:B------:R-:W-:Y:S02]  /*41d0*/  LEA.HI.X.SX32 R23, R31, UR11, 0x1, P3 ;  /* 0x0000000b1f177c11 */ /* 0x000fe400098f0eff */
[----:B------:R-:W-:Y:S02]  /*41e0*/  LEA R190, P6, R33, UR10, 0x1 ;  /* 0x0000000a21be7c11 */ /* 0x000fe4000f8c08ff */
[----:B------:R-:W-:Y:S02]  /*41f0*/  LEA R25, P5, R35, UR10, 0x1 ;  /* 0x0000000a23197c11 */ /* 0x000fe4000f8a08ff */
[----:B------:R-:W-:Y:S02]  /*4200*/  LEA R191, P2, R37, UR10, 0x1 ;  /* 0x0000000a25bf7c11 */ /* 0x000fe4000f8408ff */
[----:B------:R-:W-:Y:S02]  /*4210*/  LEA R28, P4, R39, UR10, 0x1 ;  /* 0x0000000a271c7c11 */ /* 0x000fe4000f8808ff */
[----:B------:R-:W-:-:S02]  /*4220*/  LEA R192, P3, R41, UR10, 0x1 ;  /* 0x0000000a29c07c11 */ /* 0x000fc4000f8608ff */
[----:B------:R-:W-:Y:S02]  /*4230*/  LEA.HI.X.SX32 R18, R33, UR11, 0x1, P6 ;  /* 0x0000000b21127c11 */ /* 0x000fe4000b0f0eff */
[----:B------:R-:W-:Y:S02]  /*4240*/  LEA.HI.X.SX32 R26, R35, UR11, 0x1, P5 ;  /* 0x0000000b231a7c11 */ /* 0x000fe4000a8f0eff */
[----:B------:R-:W-:Y:S02]  /*4250*/  LEA.HI.X.SX32 R21, R37, UR11, 0x1, P2 ;  /* 0x0000000b25157c11 */ /* 0x000fe400090f0eff */
[----:B------:R-:W-:Y:S02]  /*4260*/  LEA.HI.X.SX32 R29, R39, UR11, 0x1, P4 ;  /* 0x0000000b271d7c11 */ /* 0x000fe4000a0f0eff */
[----:B------:R-:W-:Y:S02]  /*4270*/  LEA.HI.X.SX32 R24, R41, UR11, 0x1, P3 ;  /* 0x0000000b29187c11 */ /* 0x000fe400098f0eff */
[----:B------:R-:W-:-:S02]  /*4280*/  LEA R31, P6, R43, UR10, 0x1 ;  /* 0x0000000a2b1f7c11 */ /* 0x000fc4000f8c08ff */
[----:B------:R-:W-:Y:S02]  /*4290*/  LEA R193, P5, R45, UR10, 0x1 ;  /* 0x0000000a2dc17c11 */ /* 0x000fe4000f8a08ff */
[----:B------:R-:W-:Y:S02]  /*42a0*/  LEA R34, P2, R47, UR10, 0x1 ;  /* 0x0000000a2f227c11 */ /* 0x000fe4000f8408ff */
[----:B------:R-:W-:Y:S02]  /*42b0*/  LEA R194, P4, R49, UR10, 0x1 ;  /* 0x0000000a31c27c11 */ /* 0x000fe4000f8808ff */
[----:B------:R-:W-:Y:S02]  /*42c0*/  LEA R37, P3, R51, UR10, 0x1 ;  /* 0x0000000a33257c11 */ /* 0x000fe4000f8608ff */
[----:B------:R-:W-:Y:S02]  /*42d0*/  LEA.HI.X.SX32 R32, R43, UR11, 0x1, P6 ;  /* 0x0000000b2b207c11 */ /* 0x000fe4000b0f0eff */
[----:B------:R-:W-:-:S02]  /*42e0*/  LEA.HI.X.SX32 R27, R45, UR11, 0x1, P5 ;  /* 0x0000000b2d1b7c11 */ /* 0x000fc4000a8f0eff */
[----:B------:R-:W-:Y:S02]  /*42f0*/  CS2R R44, SRZ ;  /* 0x00000000002c7805 */ /* 0x000fe4000001ff00 */
[----:B------:R-:W-:Y:S02]  /*4300*/  LEA.HI.X.SX32 R35, R47, UR11, 0x1, P2 ;  /* 0x0000000b2f237c11 */ /* 0x000fe400090f0eff */
[----:B------:R-:W-:Y:S02]  /*4310*/  CS2R R46, SRZ ;  /* 0x00000000002e7805 */ /* 0x000fe4000001ff00 */
[----:B------:R-:W-:Y:S02]  /*4320*/  LEA.HI.X.SX32 R30, R49, UR11, 0x1, P4 ;  /* 0x0000000b311e7c11 */ /* 0x000fe4000a0f0eff */
[----:B------:R-:W-:Y:S02]  /*4330*/  CS2R R48, SRZ ;  /* 0x0000000000307805 */ /* 0x000fe4000001ff00 */
[----:B------:R-:W-:-:S02]  /*4340*/  LEA.HI.X.SX32 R38, R51, UR11, 0x1, P3 ;  /* 0x0000000b33267c11 */ /* 0x000fc400098f0eff */
[----:B------:R-:W-:Y:S02]  /*4350*/  CS2R R50, SRZ ;  /* 0x0000000000327805 */ /* 0x000fe4000001ff00 */
[----:B------:R-:W-:Y:S02]  /*4360*/  LEA R195, P6, R53, UR10, 0x1 ;  /* 0x0000000a35c37c11 */ /* 0x000fe4000f8c08ff */
[----:B------:R-:W-:Y:S02]  /*4370*/  LEA R40, P5, R55, UR10, 0x1 ;  /* 0x0000000a37287c11 */ /* 0x000fe4000f8a08ff */
[----:B------:R-:W-:Y:S02]  /*4380*/  LEA R196, P2, R57, UR10, 0x1 ;  /* 0x0000000a39c47c11 */ /* 0x000fe4000f8408ff */
[----:B------:R-:W-:Y:S02]  /*4390*/  LEA R43, P4, R59, UR10, 0x1 ;  /* 0x0000000a3b2b7c11 */ /* 0x000fe4000f8808ff */
[----:B------:R-:W-:-:S02]  /*43a0*/  LEA R197, P3, R61, UR10, 0x1 ;  /* 0x0000000a3dc57c11 */ /* 0x000fc4000f8608ff */
[----:B------:R-:W-:Y:S02]  /*43b0*/  LEA.HI.X.SX32 R33, R53, UR11, 0x1, P6 ;  /* 0x0000000b35217c11 */ /* 0x000fe4000b0f0eff */
[----:B------:R-:W-:Y:S02]  /*43c0*/  CS2R R52, SRZ ;  /* 0x0000000000347805 */ /* 0x000fe4000001ff00 */
[----:B------:R-:W-:Y:S02]  /*43d0*/  LEA.HI.X.SX32 R41, R55, UR11, 0x1, P5 ;  /* 0x0000000b37297c11 */ /* 0x000fe4000a8f0eff */
[----:B------:R-:W-:Y:S02]  /*43e0*/  CS2R R54, SRZ ;  /* 0x0000000000367805 */ /* 0x000fe4000001ff00 */
[----:B------:R-:W-:Y:S02]  /*43f0*/  LEA.HI.X.SX32 R36, R57, UR11, 0x1, P2 ;  /* 0x0000000b39247c11 */ /* 0x000fe400090f0eff */
[----:B------:R-:W-:-:S02]  /*4400*/  CS2R R56, SRZ ;  /* 0x0000000000387805 */ /* 0x000fc4000001ff00 */
[----:B------:R-:W-:Y:S02]  /*4410*/  LEA.HI.X.SX32 R124, R59, UR11, 0x1, P4 ;  /* 0x0000000b3b7c7c11 */ /* 0x000fe4000a0f0eff */
[----:B------:R-:W-:Y:S02]  /*4420*/  CS2R R58, SRZ ;  /* 0x00000000003a7805 */ /* 0x000fe4000001ff00 */
[----:B------:R-:W-:Y:S02]  /*4430*/  LEA.HI.X.SX32 R39, R61, UR11, 0x1, P3 ;  /* 0x0000000b3d277c11 */ /* 0x000fe400098f0eff */
[----:B------:R-:W-:Y:S02]  /*4440*/  CS2R R60, SRZ ;  /* 0x00000000003c7805 */ /* 0x000fe4000001ff00 */
[----:B------:R-:W-:Y:S02]  /*4450*/  LEA R126, P6, R63, UR10, 0x1 ;  /* 0x0000000a3f7e7c11 */ /* 0x000fe4000f8c08ff */
[----:B------:R-:W-:-:S02]  /*4460*/  LEA R198, P5, R65, UR10, 0x1 ;  /* 0x0000000a41c67c11 */ /* 0x000fc4000f8a08ff */
[----:B------:R-:W-:Y:S02]  /*4470*/  LEA R129, P2, R67, UR10, 0x1 ;  /* 0x0000000a43817c11 */ /* 0x000fe4000f8408ff */
[----:B------:R-:W-:Y:S02]  /*4480*/  LEA R199, P4, R69, UR10, 0x1 ;  /* 0x0000000a45c77c11 */ /* 0x000fe4000f8808ff */
[----:B------:R-:W-:Y:S02]  /*4490*/  LEA R132, P3, R71, UR10, 0x1 ;  /* 0x0000000a47847c11 */ /* 0x000fe4000f8608ff */
[----:B------:R-:W-:Y:S02]  /*44a0*/  LEA.HI.X.SX32 R127, R63, UR11, 0x1, P6 ;  /* 0x0000000b3f7f7c11 */ /* 0x000fe4000b0f0eff */
[----:B------:R-:W-:Y:S02]  /*44b0*/  CS2R R62, SRZ ;  /* 0x00000000003e7805 */ /* 0x000fe4000001ff00 */
        /* <DEDUP_REMOVED lines=28> */
[----:B------:R-:W-:Y:S02]  /*4680*/  ISETP.NE.AND P1, PT, R98, RZ, PT ;  /* 0x000000ff6200720c */ /* 0x000fe40003f25270 */
[----:B------:R-:W-:Y:S02]  /*4690*/  LEA.HI.X.SX32 R142, R83, UR11, 0x1, P6 ;  /* 0x0000000b538e7c11 */ /* 0x000fe4000b0f0eff */
[----:B------:R-:W-:-:S02]  /*46a0*/  CS2R R82, SRZ ;  /* 0x0000000000527805 */ /* 0x000fc4000001ff00 */
[----:B------:R-:W-:Y:S02]  /*46b0*/  LEA.HI.X.SX32 R137, R137, UR11, 0x1, P5 ;  /* 0x0000000b89897c11 */ /* 0x000fe4000a8f0eff */
        /* <DEDUP_REMOVED lines=18> */
[----:B------:R-:W-:Y:S02]  /*47e0*/  LEA.HI.X.SX32 R149, R149, UR11, 0x1, P3 ;  /* 0x0000000b95957c11 */ /* 0x000fe400098f0eff */
[----:B------:R-:W-:Y:S02]  /*47f0*/  LEA R155, P6, R158, UR10, 0x1 ;  /* 0x0000000a9e9b7c11 */ /* 0x000fe4000f8c08ff */
[----:B------:R-:W-:Y:S02]  /*4800*/  LEA R208, P5, R152, UR10, 0x1 ;  /* 0x0000000a98d07c11 */ /* 0x000fe4000f8a08ff */
[----:B------:R-:W-:Y:S02]  /*4810*/  LEA R174, P2, R159, UR10, 0x1 ;  /* 0x0000000a9fae7c11 */ /* 0x000fe4000f8408ff */
[----:B------:R-:W-:-:S02]  /*4820*/  LEA R209, P4, R167, UR10, 0x1 ;  /* 0x0000000aa7d17c11 */ /* 0x000fc4000f8808ff */
[----:B------:R-:W-:Y:S02]  /*4830*/  LEA R175, P3, R168, UR10, 0x1 ;  /* 0x0000000aa8af7c11 */ /* 0x000fe4000f8608ff */
[----:B------:R-:W-:Y:S02]  /*4840*/  LEA.HI.X.SX32 R158, R158, UR11, 0x1, P6 ;  /* 0x0000000b9e9e7c11 */ /* 0x000fe4000b0f0eff */
[----:B------:R-:W-:Y:S02]  /*4850*/  LEA.HI.X.SX32 R152, R152, UR11, 0x1, P5 ;  /* 0x0000000b98987c11 */ /* 0x000fe4000a8f0eff */
[----:B------:R-:W-:Y:S02]  /*4860*/  LEA.HI.X.SX32 R159, R159, UR11, 0x1, P2 ;  /* 0x0000000b9f9f7c11 */ /* 0x000fe400090f0eff */
[----:B------:R-:W-:Y:S02]  /*4870*/  LEA.HI.X.SX32 R167, R167, UR11, 0x1, P4 ;  /* 0x0000000ba7a77c11 */ /* 0x000fe4000a0f0eff */
[----:B------:R-:W-:-:S02]  /*4880*/  LEA.HI.X.SX32 R168, R168, UR11, 0x1, P3 ;  /* 0x0000000ba8a87c11 */ /* 0x000fc400098f0eff */
[----:B------:R-:W-:Y:S02]  /*4890*/  @!P1 LOP3.LUT R156, RZ, R98, RZ, 0x33, !PT ;  /* 0x00000062ff9c9212 */ /* 0x000fe400078e33ff */
[----:B------:R-:W-:Y:S02]  /*48a0*/  CS2R R98, SRZ ;  /* 0x0000000000627805 */ /* 0x000fe4000001ff00 */
[----:B------:R-:W-:Y:S02]  /*48b0*/  LEA R210, P6, R169, UR10, 0x1 ;  /* 0x0000000aa9d27c11 */ /* 0x000fe4000f8c08ff */
[----:B------:R-:W-:Y:S01]  /*48c0*/  LEA R177, P5, R170, UR10, 0x1 ;  /* 0x0000000aaab17c11 */ /* 0x000fe2000f8a08ff */
[----:B------:R-:W-:Y:S01]  /*48d0*/  IMAD R156, R156, UR4, RZ ;  /* 0x000000049c9c7c24 */ /* 0x000fe2000f8e02ff */
[----:B------:R-:W-:Y:S02]  /*48e0*/  LEA R211, P2, R178, UR10, 0x1 ;  /* 0x0000000ab2d37c11 */ /* 0x000fe4000f8408ff */
[----:B------:R-:W-:Y:S01]  /*48f0*/  LEA R179, P4, R171, UR10, 0x1 ;  /* 0x0000000aabb37c11 */ /* 0x000fe2000f8808ff */
[----:B------:R-:W-:Y:S01]  /*4900*/  IMAD.WIDE R156, R156, 0x2, RZ ;  /* 0x000000029c9c7825 */ /* 0x000fe200078e02ff */
        /* <DEDUP_REMOVED lines=18> */
[----:B------:R-:W-:-:S02]  /*4a30*/  LEA.HI.X.SX32 R216, R216, UR13, 0x1, P1 ;  /* 0x0000000dd8d87c11 */ /* 0x000fc400088f0eff */
[----:B------:R-:W-:-:S07]  /*4a40*/  LEA.HI.X.SX32 R218, R218, UR13, 0x1, P0 ;  /* 0x0000000ddada7c11 */ /* 0x000fce00080f0eff */
.L_x_2:
[----:B------:R-:W0:Y:S01]  /*4a50*/  S2R R120, SR_TID.X ;  /* 0x0000000000787919 */ /* 0x000e220000002100 */
[----:B------:R-:W-:Y:S02]  /*4a60*/  IADD3 R104, P1, R156, R219, RZ ;  /* 0x000000db9c687210 */ /* 0x000fe40007f3e0ff */
[----:B------:R-:W-:-:S03]  /*4a70*/  PRMT R116, RZ, 0x7610, R116 ;  /* 0x00007610ff747816 */ /* 0x000fc60000000074 */
[----:B------:R-:W-:Y:S01]  /*4a80*/  IMAD.X R105, R157, 0x1, R218, P1 ;  /* 0x000000019d697824 */ /* 0x000fe200008e06da */
[----:B0-----:R-:W-:-:S04]  /*4a90*/  SHF.R.U32.HI R106, RZ, 0x4, R120 ;  /* 0x00000004ff6a7819 */ /* 0x001fc80000011678 */
[----:B------:R-:W-:-:S04]  /*4aa0*/  SGXT.U32 R106, R106, 0x3 ;  /* 0x000000036a6a781a */ /* 0x000fc80000000000 */
[C---:B------:R-:W-:Y:S02]  /*4ab0*/  ISETP.GE.AND P0, PT, R106.reuse, UR7, PT ;  /* 0x000000076a007c0c */ /* 0x040fe4000bf06270 */
[----:B------:R-:W-:-:S04]  /*4ac0*/  LOP3.LUT R106, R106, 0x8, RZ, 0xfc, !PT ;  /* 0x000000086a6a7812 */ /* 0x000fc800078efcff */
[----:B------:R-:W-:-:S07]  /*4ad0*/  ISETP.GE.AND P2, PT, R106, UR7, PT ;  /* 0x000000076a007c0c */ /* 0x000fce000bf46270 */
[----:B------:R0:W2:Y:S01]  /*4ae0*/  @!P0 LDG.E.U16 R116, desc[UR8][R104.64] ;  /* 0x0000000868748981 */ /* 0x0000a2000c1e1500 */
[----:B------:R-:W-:Y:S02]  /*4af0*/  PRMT R117, RZ, 0x7610, R117 ;  /* 0x00007610ff757816 */ /* 0x000fe40000000075 */
[----:B0-----:R-:W-:-:S04]  /*4b00*/  LOP3.LUT R104, R120, 0xf, RZ, 0xc0, !PT ;  /* 0x0000000f78687812 */ /* 0x001fc800078ec0ff */
[----:B------:R-:W-:Y:S02]  /*4b10*/  ISETP.GE.AND P0, PT, R104, UR7, PT ;  /* 0x0000000768007c0c */ /* 0x000fe4000bf06270 */
[----:B------:R-:W-:-:S05]  /*4b20*/  IADD3 R104, P1, R156, R217, RZ ;  /* 0x000000d99c687210 */ /* 0x000fca0007f3e0ff */
[----:B------:R-:W-:-:S05]  /*4b30*/  IMAD.X R105, R157, 0x1, R216, P1 ;  /* 0x000000019d697824 */ /* 0x000fca00008e06d8 */
[----:B------:R0:W3:Y:S01]  /*4b40*/  @!P2 LDG.E.U16 R117, desc[UR8][R104.64] ;  /* 0x000000086875a981 */ /* 0x0000e2000c1e1500 */
[----:B------:R-:W-:Y:S02]  /*4b50*/  PRMT R118, RZ, 0x7610, R118 ;  /* 0x00007610ff767816 */ /* 0x000fe40000000076 */
[----:B0-----:R-:W-:-:S05]  /*4b60*/  IADD3 R104, P1, R215, R165, RZ ;  /* 0x000000a5d7687210 */ /* 0x001fca0007f3e0ff */
[----:B------:R-:W-:Y:S01]  /*4b70*/  IMAD.X R105, R185, 0x1, R164, P1 ;  /* 0x00000001b9697824 */ /* 0x000fe200008e06a4 */
[----:B------:R-:W-:Y:S01]  /*4b80*/  BAR.SYNC.DEFER_BLOCKING 0x0 ;  /* 0x0000000000007b1d */ /* 0x000fe20000010000 */
[----:B------:R-:W-:-:S05]  /*4b90*/  PRMT R119, RZ, 0x7610, R119 ;  /* 0x00007610ff777816 */ /* 0x000fca0000000077 */
[----:B------:R0:W4:Y:S02]  /*4ba0*/  @!P0 LDG.E.U16 R118, desc[UR8][R104.64] ;  /* 0x0000000868768981 */ /* 0x000124000c1e1500 */
[----:B0-----:R-:W-:-:S05]  /*4bb0*/  IADD3 R104, P1, R214, R165, RZ ;  /* 0x000000a5d6687210 */ /* 0x001fca0007f3e0ff */
[----:B------:R-:W-:-:S05]  /*4bc0*/  IMAD.X R105, R184, 0x1, R164, P1 ;  /* 0x00000001b8697824 */ /* 0x000fca00008e06a4 */
[----:B------:R0:W5:Y:S01]  /*4bd0*/  @!P0 LDG.E.U16 R119, desc[UR8][R104.64] ;  /* 0x0000000868778981 */ /* 0x000162000c1e1500 */
[C---:B------:R-:W-:Y:S01]  /*4be0*/  IADD3 RZ, P1, R10.reuse, R165, RZ ;  /* 0x000000a50aff7210 */ /* 0x040fe20007f3e0ff */
[----:B------:R-:W-:-:S04]  /*4bf0*/  IMAD.IADD R106, R10, 0x1, R165 ;  /* 0x000000010a6a7824 */ /* 0x000fc800078e02a5 */
[----:B------:R-:W-:Y:S01]  /*4c00*/  IMAD.X R107, R11, 0x1, R164, P1 ;  /* 0x000000010b6b7824 */ /* 0x000fe200008e06a4 */
[C---:B------:R-:W-:Y:S02]  /*4c10*/  IADD3 RZ, P1, R4.reuse, R165, RZ ;  /* 0x000000a504ff7210 */ /* 0x040fe40007f3e0ff */
[----:B0-----:R-:W-:Y:S01]  /*4c20*/  PRMT R104, RZ, 0x7610, R104 ;  /* 0x00007610ff687816 */ /* 0x001fe20000000068 */
[----:B------:R-:W-:Y:S02]  /*4c30*/  IMAD.IADD R112, R4, 0x1, R165 ;  /* 0x0000000104707824 */ /* 0x000fe400078e02a5 */
[----:B------:R-:W-:-:S03]  /*4c40*/  IMAD.X R113, R176, 0x1, R164, P1 ;  /* 0x00000001b0717824 */ /* 0x000fc600008e06a4 */
[----:B------:R0:W5:Y:S01]  /*4c50*/  @!P0 LDG.E.U16 R104, desc[UR8][R106.64] ;  /* 0x000000086a688981 */ /* 0x000162000c1e1500 */
[C---:B------:R-:W-:Y:S01]  /*4c60*/  IADD3 RZ, P1, R7.reuse, R165, RZ ;  /* 0x000000a507ff7210 */ /* 0x040fe20007f3e0ff */
[----:B------:R-:W-:Y:S01]  /*4c70*/  IMAD.IADD R114, R7, 0x1, R165 ;  /* 0x0000000107727824 */ /* 0x000fe200078e02a5 */
[----:B0-----:R-:W-:-:S03]  /*4c80*/  PRMT R106, RZ, 0x7610, R106 ;  /* 0x00007610ff6a7816 */ /* 0x001fc6000000006a */
[----:B------:R-:W-:Y:S01]  /*4c90*/  IMAD.X R115, R8, 0x1, R164, P1 ;  /* 0x0000000108737824 */ /* 0x000fe200008e06a4 */
[----:B------:R-:W-:Y:S02]  /*4ca0*/  IADD3 RZ, P1, R160, R165, RZ ;  /* 0x000000a5a0ff7210 */ /* 0x000fe40007f3e0ff */
[----:B------:R0:W5:Y:S01]  /*4cb0*/  @!P0 LDG.E.U16 R106, desc[UR8][R112.64] ;  /* 0x00000008706a8981 */ /* 0x000162000c1e1500 */
[----:B------:R-:W-:Y:S02]  /*4cc0*/  PRMT R105, RZ, 0x7610, R105 ;  /* 0x00007610ff697816 */ /* 0x000fe40000000069 */
[----:B0-----:R-:W-:-:S06]  /*4cd0*/  PRMT R113, RZ, 0x7610, R113 ;  /* 0x00007610ff717816 */ /* 0x001fcc0000000071 */
[----:B------:R0:W5:Y:S01]  /*4ce0*/  @!P0 LDG.E.U16 R113, desc[UR8][R114.64] ;  /* 0x0000000872718981 */ /* 0x000162000c1e1500 */
[----:B------:R-:W-:Y:S01]  /*4cf0*/  PRMT R112, RZ, 0x7610, R112 ;  /* 0x00007610ff707816 */ /* 0x000fe20000000070 */
[----:B0-----:R-:W-:Y:S02]  /*4d00*/  IMAD.IADD R114, R160, 0x1, R165 ;  /* 0x00000001a0727824 */ /* 0x001fe400078e02a5 */
[----:B------:R-:W-:Y:S01]  /*4d10*/  IMAD.X R115, R3, 0x1, R164, P1 ;  /* 0x0000000103737824 */ /* 0x000fe200008e06a4 */
[----:B------:R-:W-:-:S04]  /*4d20*/  IADD3 RZ, P1, R2, R165, RZ ;  /* 0x000000a502ff7210 */ /* 0x000fc80007f3e0ff */
[----:B------:R0:W5:Y:S01]  /*4d30*/  @!P0 LDG.E.U16 R105, desc[UR8][R114.64] ;  /* 0x0000000872698981 */ /* 0x000162000c1e1500 */
[----:B------:R-:W-:Y:S01]  /*4d40*/  PRMT R107, RZ, 0x7610, R107 ;  /* 0x00007610ff6b7816 */ /* 0x000fe2000000006b */
[----:B0-----:R-:W-:Y:S02]  /*4d50*/  IMAD.IADD R114, R2, 0x1, R165 ;  /* 0x0000000102727824 */ /* 0x001fe400078e02a5 */
[----:B------:R-:W-:Y:S01]  /*4d60*/  IMAD.X R115, R5, 0x1, R164, P1 ;  /* 0x0000000105737824 */ /* 0x000fe200008e06a4 */
[----:B------:R-:W-:-:S04]  /*4d70*/  IADD3 RZ, P1, R161, R165, RZ ;  /* 0x000000a5a1ff7210 */ /* 0x000fc80007f3e0ff */
[----:B------:R0:W5:Y:S02]  /*4d80*/  @!P0 LDG.E.U16 R112, desc[UR8][R114.64] ;  /* 0x0000000872708981 */ /* 0x000164000c1e1500 */
[----:B0-----:R-:W-:Y:S02]  /*4d90*/  IMAD.IADD R114, R161, 0x1, R165 ;  /* 0x00000001a1727824 */ /* 0x001fe400078e02a5 */
[----:B------:R-:W-:-:S05]  /*4da0*/  IMAD.X R115, R166, 0x1, R164, P1 ;  /* 0x00000001a6737824 */ /* 0x000fca00008e06a4 */
[----:B------:R0:W5:Y:S01]  /*4db0*/  @!P0 LDG.E.U16 R107, desc[UR8][R114.64] ;  /* 0x00000008726b8981 */ /* 0x000162000c1e1500 */
[----:B------:R-:W-:Y:S02]  /*4dc0*/  PRMT R232, RZ, 0x7610, R232 ;  /* 0x00007610ffe87816 */ /* 0x000fe400000000e8 */
[----:B0-----:R-:W-:-:S05]  /*4dd0*/  IADD3 R114, P1, R183, R165, RZ ;  /* 0x000000a5b7727210 */ /* 0x001fca0007f3e0ff */
[----:B------:R-:W-:-:S05]  /*4de0*/  IMAD.X R115, R173, 0x1, R164, P1 ;  /* 0x00000001ad737824 */ /* 0x000fca00008e06a4 */
[----:B------:R0:W5:Y:S01]  /*4df0*/  @!P0 LDG.E.U16 R232, desc[UR8][R114.64] ;  /* 0x0000000872e88981 */ /* 0x000162000c1e1500 */
[----:B------:R-:W-:Y:S02]  /*4e00*/  PRMT R123, RZ, 0x7610, R123 ;  /* 0x00007610ff7b7816 */ /* 0x000fe4000000007b */
[----:B0-----:R-:W-:-:S05]  /*4e10*/  IADD3 R114, P1, R213, R165, RZ ;  /* 0x000000a5d5727210 */ /* 0x001fca0007f3e0ff */
[----:B------:R-:W-:-:S05]  /*4e20*/  IMAD.X R115, R182, 0x1, R164, P1 ;  /* 0x00000001b6737824 */ /* 0x000fca00008e06a4 */
[----:B------:R0:W5:Y:S01]  /*4e30*/  @!P0 LDG.E.U16 R123, desc[UR8][R114.64] ;  /* 0x00000008727b8981 */ /* 0x000162000c1e1500 */
[----:B------:R-:W-:Y:S01]  /*4e40*/  PRMT R122, RZ, 0x7610, R122 ;  /* 0x00007610ff7a7816 */ /* 0x000fe2000000007a */
[----:B------:R-:W1:Y:S01]  /*4e50*/  S2UR UR5, SR_CgaCtaId ;  /* 0x00000000000579c3 */ /* 0x000e620000008800 */
[----:B0-----:R-:W-:-:S05]  /*4e60*/  IADD3 R114, P1, R181, R165, RZ ;  /* 0x000000a5b5727210 */ /* 0x001fca0007f3e0ff */
[----:B------:R-:W-:-:S05]  /*4e70*/  IMAD.X R115, R172, 0x1, R164, P1 ;  /* 0x00000001ac737824 */ /* 0x000fca00008e06a4 */
[----:B------:R0:W5:Y:S01]  /*4e80*/  @!P0 LDG.E.U16 R122, desc[UR8][R114.64] ;  /* 0x00000008727a8981 */ /* 0x000162000c1e1500 */
[----:B------:R-:W-:Y:S01]  /*4e90*/  IMAD.SHL.U32 R121, R120, 0x2, RZ ;  /* 0x0000000278797824 */ /* 0x000fe200078e00ff */
[----:B------:R-:W-:Y:S02]  /*4ea0*/  UMOV UR4, 0x400 ;  /* 0x0000040000047882 */ /* 0x000fe40000000000 */
[----:B-1----:R-:W-:Y:S01]  /*4eb0*/  ULEA UR4, UR5, UR4, 0x18 ;  /* 0x0000000405047291 */ /* 0x002fe2000f8ec03f */
[--C-:B0-----:R-:W-:Y:S02]  /*4ec0*/  SHF.R.S32.HI R114, RZ, 0x6, R120.reuse ;  /* 0x00000006ff727819 */ /* 0x101fe40000011478 */
[----:B------:R-:W-:Y:S02]  /*4ed0*/  PRMT R120, RZ, 0x7610, R120 ;  /* 0x00007610ff787816 */ /* 0x000fe40000000078 */
[----:B------:R-:W-:-:S04]  /*4ee0*/  SGXT R114, R114, 0x1 ;  /* 0x000000017272781a */ /* 0x000fc80000000200 */
[----:B------:R-:W-:-:S04]  /*4ef0*/  LOP3.LUT R114, R114, 0x90, RZ, 0xc0, !PT ;  /* 0x0000009072727812 */ /* 0x000fc800078ec0ff */
[----:B------:R-:W-:Y:S02]  /*4f00*/  LOP3.LUT R121, R114, 0x7e, R121, 0x78, !PT ;  /* 0x0000007e72797812 */ /* 0x000fe400078e7879 */
[----:B------:R-:W-:-:S05]  /*4f10*/  IADD3 R114, P1, R212, R165, RZ ;  /* 0x000000a5d4727210 */ /* 0x000fca0007f3e0ff */
[----:B------:R-:W-:-:S05]  /*4f20*/  IMAD.X R115, R180, 0x1, R164, P1 ;  /* 0x00000001b4737824 */ /* 0x000fca00008e06a4 */
[----:B------:R0:W5:Y:S02]  /*4f30*/  @!P0 LDG.E.U16 R120, desc[UR8][R114.64] ;  /* 0x0000000872788981 */ /* 0x000164000c1e1500 */
[----:B0-----:R-:W-:-:S05]  /*4f40*/  IADD3 R114, P1, R179, R165, RZ ;  /* 0x000000a5b3727210 */ /* 0x001fca0007f3e0ff */
[----:B------:R-:W-:Y:S01]  /*4f50*/  IMAD.X R115, R171, 0x1, R164, P1 ;  /* 0x00000001ab737824 */ /* 0x000fe200008e06a4 */
[----:B--2---:R0:W-:Y:S02]  /*4f60*/  STS.U16 [R121+UR4+0x4000], R116 ;  /* 0x0040007479007988 */ /* 0x0041e40008000404 */
[----:B0-----:R-:W-:-:S06]  /*4f70*/  PRMT R116, RZ, 0x7610, R116 ;  /* 0x00007610ff747816 */ /* 0x001fcc0000000074 */
[----:B------:R0:W2:Y:S02]  /*4f80*/  @!P0 LDG.E.U16 R116, desc[UR8][R114.64] ;  /* 0x0000000872748981 */ /* 0x0000a4000c1e1500 */
[----:B0-----:R-:W-:Y:S02]  /*4f90*/  IADD3 R114, P1, R211, R165, RZ ;  /* 0x000000a5d3727210 */ /* 0x001fe40007f3e0ff */
[----:B---3--:R0:W-:Y:S03]  /*4fa0*/  STS.U16 [R121+UR4+0x4100], R117 ;  /* 0x0041007579007988 */ /* 0x0081e60008000404 */
[----:B------:R-:W-:Y:S01]  /*4fb0*/  IMAD.X R115, R178, 0x1, R164, P1 ;  /* 0x00000001b2737824 */ /* 0x000fe200008e06a4 */
[----:B0-----:R-:W-:-:S06]  /*4fc0*/  PRMT R117, RZ, 0x7610, R117 ;  /* 0x00007610ff757816 */ /* 0x001fcc0000000075 */
[----:B------:R0:W3:Y:S02]  /*4fd0*/  @!P0 LDG.E.U16 R117, desc[UR8][R114.64] ;  /* 0x0000000872758981 */ /* 0x0000e4000c1e1500 */
[----:B0-----:R-:W-:-:S05]  /*4fe0*/  IADD3 R114, P1, R177, R165, RZ ;  /* 0x000000a5b1727210 */ /* 0x001fca0007f3e0ff */
[----:B------:R-:W-:Y:S01]  /*4ff0*/  IMAD.X R115, R170, 0x1, R164, P1 ;  /* 0x00000001aa737824 */ /* 0x000fe200008e06a4 */
[----:B----4-:R0:W-:Y:S02]  /*5000*/  STS.U16 [R121+UR4], R118 ;  /* 0x0000007679007988 */ /* 0x0101e40008000404 */
[----:B0-----:R-:W-:-:S06]  /*5010*/  PRMT R118, RZ, 0x7610, R118 ;  /* 0x00007610ff767816 */ /* 0x001fcc0000000076 */
[----:B------:R0:W4:Y:S04]  /*5020*/  @!P0 LDG.E.U16 R118, desc[UR8][R114.64] ;  /* 0x0000000872768981 */ /* 0x000128000c1e1500 */
[----:B-----5:R1:W-:Y:S01]  /*5030*/  STS.U16 [R121+UR4+0x100], R119 ;  /* 0x0001007779007988 */ /* 0x0203e20008000404 */
[----:B0-----:R-:W-:Y:S02]  /*5040*/  IADD3 R114, P1, R210, R165, RZ ;  /* 0x000000a5d2727210 */ /* 0x001fe40007f3e0ff */
[----:B-1----:R-:W-:-:S03]  /*5050*/  PRMT R119, RZ, 0x7610, R119 ;  /* 0x00007610ff777816 */ /* 0x002fc60000000077 */
[----:B------:R-:W-:-:S05]  /*5060*/  IMAD.X R115, R169, 0x1, R164, P1 ;  /* 0x00000001a9737824 */ /* 0x000fca00008e06a4 */
[----:B------:R0:W5:Y:S02]  /*5070*/  @!P0 LDG.E.U16 R119, desc[UR8][R114.64] ;  /* 0x0000000872778981 */ /* 0x000164000c1e1500 */
[----:B0-----:R-:W-:-:S05]  /*5080*/  IADD3 R114, P1, R175, R165, RZ ;  /* 0x000000a5af727210 */ /* 0x001fca0007f3e0ff */
[----:B------:R-:W-:Y:S01]  /*5090*/  IMAD.X R115, R168, 0x1, R164, P1 ;  /* 0x00000001a8737824 */ /* 0x000fe200008e06a4 */
[----:B------:R0:W-:Y:S02]  /*50a0*/  STS.U16 [R121+UR4+0x200], R232 ;  /* 0x000200e879007988 */ /* 0x0001e40008000404 */
[----:B0-----:R-:W-:-:S06]  /*50b0*/  PRMT R232, RZ, 0x7610, R232 ;  /* 0x00007610ffe87816 */ /* 0x001fcc00000000e8 */
[----:B------:R0:W5:Y:S04]  /*50c0*/  @!P0 LDG.E.U16 R232, desc[UR8][R114.64] ;  /* 0x0000000872e88981 */ /* 0x000168000c1e1500 */
[----:B------:R1:W-:Y:S01]  /*50d0*/  STS.U16 [R121+UR4+0x300], R123 ;  /* 0x0003007b79007988 */ /* 0x0003e20008000404 */
[----:B0-----:R-:W-:Y:S02]  /*50e0*/  IADD3 R114, P1, R209, R165, RZ ;  /* 0x000000a5d1727210 */ /* 0x001fe40007f3e0ff */
[----:B-1----:R-:W-:-:S03]  /*50f0*/  PRMT R123, RZ, 0x7610, R123 ;  /* 0x00007610ff7b7816 */ /* 0x002fc6000000007b */
[----:B------:R-:W-:-:S05]  /*5100*/  IMAD.X R115, R167, 0x1, R164, P1 ;  /* 0x00000001a7737824 */ /* 0x000fca00008e06a4 */
[----:B------:R0:W5:Y:S04]  /*5110*/  @!P0 LDG.E.U16 R123, desc[UR8][R114.64] ;  /* 0x00000008727b8981 */ /* 0x000168000c1e1500 */
[----:B------:R1:W-:Y:S01]  /*5120*/  STS.U16 [R121+UR4+0x400], R122 ;  /* 0x0004007a79007988 */ /* 0x0003e20008000404 */
        /* <DEDUP_REMOVED lines=21> */
[----:B----4-:R0:W-:Y:S02]  /*5280*/  STS.U16 [R121+UR4+0x800], R118 ;  /* 0x0008007679007988 */ /* 0x0101e40008000404 */
        /* <DEDUP_REMOVED lines=166> */
[----:B------:R0:W5:Y:S01]  /*5cf0*/  @!P0 LDG.E.U16 R119, desc[UR8][R114.64] ;  /* 0x0000000872778981 */ /* 0x000162000c1e1500 */
[----:B------:R-:W-:Y:S02]  /*5d00*/  PRMT R238, RZ, 0x7610, R238 ;  /* 0x00007610ffee7816 */ /* 0x000fe400000000ee */
[----:B0-----:R-:W-:-:S05]  /*5d10*/  IADD3 R114, P1, R22, R165, RZ ;  /* 0x000000a516727210 */ /* 0x001fca0007f3e0ff */
[----:B------:R-:W-:-:S05]  /*5d20*/  IMAD.X R115, R23, 0x1, R164, P1 ;  /* 0x0000000117737824 */ /* 0x000fca00008e06a4 */
[----:B------:R0:W5:Y:S02]  /*5d30*/  @!P0 LDG.E.U16 R238, desc[UR8][R114.64] ;  /* 0x0000000872ee8981 */ /* 0x000164000c1e1500 */
[----:B0-----:R-:W-:-:S05]  /*5d40*/  IADD3 R114, P1, R189, R165, RZ ;  /* 0x000000a5bd727210 */ /* 0x001fca0007f3e0ff */
[----:B------:R-:W-:Y:S01]  /*5d50*/  IMAD.X R115, R15, 0x1, R164, P1 ;  /* 0x000000010f737824 */ /* 0x000fe200008e06a4 */
[----:B------:R-:W0:Y:S01]  /*5d60*/  S2UR UR6, SR_CgaCtaId ;  /* 0x00000000000679c3 */ /* 0x000e220000008800 */
[----:B------:R-:W-:Y:S04]  /*5d70*/  STS.U16 [R121+UR4+0x3a00], R104 ;  /* 0x003a006879007988 */ /* 0x000fe80008000404 */
[----:B------:R-:W-:Y:S01]  /*5d80*/  STS.U16 [R121+UR4+0x3b00], R106 ;  /* 0x003b006a79007988 */ /* 0x000fe20008000404 */
[----:B------:R-:W-:-:S03]  /*5d90*/  UMOV UR5, 0x400 ;  /* 0x0000040000057882 */ /* 0x000fc60000000000 */
[----:B------:R-:W-:Y:S04]  /*5da0*/  STS.U16 [R121+UR4+0x3c00], R113 ;  /* 0x003c007179007988 */ /* 0x000fe80008000404 */
[----:B------:R-:W-:Y:S04]  /*5db0*/  STS.U16 [R121+UR4+0x3d00], R105 ;  /* 0x003d006979007988 */ /* 0x000fe80008000404 */
[----:B------:R-:W-:Y:S04]  /*5dc0*/  STS.U16 [R121+UR4+0x3e00], R112 ;  /* 0x003e007079007988 */ /* 0x000fe80008000404 */
[----:B------:R-:W-:Y:S04]  /*5dd0*/  STS.U16 [R121+UR4+0x3f00], R107 ;  /* 0x003f006b79007988 */ /* 0x000fe80008000404 */
[----:B------:R-:W-:Y:S04]  /*5de0*/  STS.U16 [R121+UR4+0x2a00], R232 ;  /* 0x002a00e879007988 */ /* 0x000fe80008000404 */
[----:B------:R1:W-:Y:S02]  /*5df0*/  STS.U16 [R121+UR4+0x2b00], R123 ;  /* 0x002b007b79007988 */ /* 0x0003e40008000404 */
[----:B-1----:R-:W-:-:S06]  /*5e00*/  PRMT R123, RZ, 0x7610, R123 ;  /* 0x00007610ff7b7816 */ /* 0x002fcc000000007b */
[----:B------:R1:W5:Y:S04]  /*5e10*/  @!P0 LDG.E.U16 R123, desc[UR8][R114.64] ;  /* 0x00000008727b8981 */ /* 0x000368000c1e1500 */
[----:B------:R0:W-:Y:S01]  /*5e20*/  STS.U16 [R121+UR4+0x2c00], R122 ;  /* 0x002c007a79007988 */ /* 0x0001e20008000404 */
[----:B-1----:R-:W-:Y:S02]  /*5e30*/  IADD3 R114, P1, R19, R165, RZ ;  /* 0x000000a513727210 */ /* 0x002fe40007f3e0ff */
[----:B0-----:R-:W-:-:S03]  /*5e40*/  PRMT R122, RZ, 0x7610, R122 ;  /* 0x00007610ff7a7816 */ /* 0x001fc6000000007a */
        /* <DEDUP_REMOVED lines=27> */
[----:B0-----:R-:W0:Y:S02]  /*6000*/  S2R R114, SR_TID.X ;  /* 0x0000000000727919 */ /* 0x001e240000002100 */
[----:B------:R1:W-:Y:S01]  /*6010*/  STS.U16 [R121+UR4+0x3200], R238 ;  /* 0x003200ee79007988 */ /* 0x0003e20008000404 */
[----:B------:R-:W-:Y:S01]  /*6020*/  ULEA UR5, UR6, UR5, 0x18 ;  /* 0x0000000506057291 */ /* 0x000fe2000f8ec03f */
[----:B------:R-:W-:Y:S01]  /*6030*/  VIADD R162, R162, 0xffffffff ;  /* 0xffffffffa2a27836 */ /* 0x000fe20000000000 */
[----:B-1----:R-:W1:Y:S01]  /*6040*/  LDC R238, c[0x0][0x238] ;  /* 0x00008e00ffee7b82 */ /* 0x002e620000000800 */
[----:B0-----:R-:W-:Y:S01]  /*6050*/  SHF.R.S32.HI R104, RZ, 0x2, R114 ;  /* 0x00000002ff687819 */ /* 0x001fe20000011472 */
[----:B------:R-:W-:-:S03]  /*6060*/  IMAD.SHL.U32 R106, R114, 0x2, RZ ;  /* 0x00000002726a7824 */ /* 0x000fc600078e00ff */
[----:B------:R-:W-:-:S04]  /*6070*/  SGXT R104, R104, 0x1 ;  /* 0x000000016868781a */ /* 0x000fc80000000200 */
[----:B------:R-:W-:Y:S01]  /*6080*/  LOP3.LUT R104, R104, 0x90, RZ, 0xc0, !PT ;  /* 0x0000009068687812 */ /* 0x000fe200078ec0ff */
[----:B------:R-:W-:-:S03]  /*6090*/  IMAD.SHL.U32 R232, R114, 0x20, RZ ;  /* 0x0000002072e87824 */ /* 0x000fc600078e00ff */
[----:B------:R-:W-:Y:S01]  /*60a0*/  LOP3.LUT R104, R104, 0x10, R106, 0x78, !PT ;  /* 0x0000001068687812 */ /* 0x000fe200078e786a */
[----:B------:R-:W-:Y:S01]  /*60b0*/  IMAD.SHL.U32 R106, R114, 0x8, RZ ;  /* 0x00000008726a7824 */ /* 0x000fe200078e00ff */
[----:B------:R-:W-:-:S04]  /*60c0*/  LOP3.LUT R232, R232, 0x60, RZ, 0xc0, !PT ;  /* 0x00000060e8e87812 */ /* 0x000fc800078ec0ff */
[----:B------:R-:W-:Y:S02]  /*60d0*/  LOP3.LUT R106, R106, 0x300, RZ, 0xc0, !PT ;  /* 0x000003006a6a7812 */ /* 0x000fe400078ec0ff */
[----:B------:R-:W-:-:S03]  /*60e0*/  LOP3.LUT R114, R114, 0x10, RZ, 0xc0, !PT ;  /* 0x0000001072727812 */ /* 0x000fc600078ec0ff */
[----:B------:R-:W-:Y:S02]  /*60f0*/  VIADD R113, R106, UR5 ;  /* 0x000000056a717c36 */ /* 0x000fe40008000000 */
[----:B------:R-:W-:Y:S02]  /*6100*/  VIADD R106, R232, UR5 ;  /* 0x00000005e86a7c36 */ /* 0x000fe40008000000 */
[C---:B------:R-:W-:Y:S02]  /*6110*/  IMAD R113, R114.reuse, 0x40, R113 ;  /* 0x0000004072717824 */ /* 0x040fe400078e0271 */
[----:B------:R-:W-:-:S03]  /*6120*/  IMAD R106, R114, 0x10, R106 ;  /* 0x00000010726a7824 */ /* 0x000fc600078e026a */
[C---:B------:R-:W-:Y:S01]  /*6130*/  IADD3 R232, R104.reuse, R113, R232 ;  /* 0x0000007168e87210 */ /* 0x040fe20007ffe0e8 */
[----:B------:R-:W-:Y:S01]  /*6140*/  IMAD.IADD R106, R104, 0x1, R106 ;  /* 0x00000001686a7824 */ /* 0x000fe200078e026a */
[----:B------:R-:W-:Y:S04]  /*6150*/  STS.U16 [R121+UR4+0x3300], R123 ;  /* 0x0033007b79007988 */ /* 0x000fe80008000404 */
[----:B------:R-:W-:Y:S04]  /*6160*/  STS.U16 [R121+UR4+0x3400], R122 ;  /* 0x0034007a79007988 */ /* 0x000fe80008000404 */
[----:B------:R-:W-:Y:S04]  /*6170*/  STS.U16 [R121+UR4+0x3500], R120 ;  /* 0x0035007879007988 */ /* 0x000fe80008000404 */
[----:B--2---:R-:W-:Y:S04]  /*6180*/  STS.U16 [R121+UR4+0x3600], R116 ;  /* 0x0036007479007988 */ /* 0x004fe80008000404 */
[----:B---3--:R-:W-:Y:S04]  /*6190*/  STS.U16 [R121+UR4+0x3700], R117 ;  /* 0x0037007579007988 */ /* 0x008fe80008000404 */
[----:B----4-:R-:W-:Y:S04]  /*61a0*/  STS.U16 [R121+UR4+0x3800], R118 ;  /* 0x0038007679007988 */ /* 0x010fe80008000404 */
[----:B-----5:R-:W-:Y:S01]  /*61b0*/  STS.U16 [R121+UR4+0x3900], R119 ;  /* 0x0039007779007988 */ /* 0x020fe20008000404 */
[----:B------:R-:W-:Y:S06]  /*61c0*/  BAR.SYNC.DEFER_BLOCKING 0x0 ;  /* 0x0000000000007b1d */ /* 0x000fec0000010000 */
[----:B------:R-:W-:Y:S04]  /*61d0*/  LDSM.16.MT88.4 R104, [R106+0x4000] ;  /* 0x004000006a68783b */ /* 0x000fe80000004200 */
[----:B------:R-:W0:Y:S04]  /*61e0*/  LDSM.16.M88.4 R112, [R232] ;  /* 0x00000000e870783b */ /* 0x000e280000000200 */
[----:B------:R-:W2:Y:S04]  /*61f0*/  LDSM.16.M88.4 R116, [R232+0x800] ;  /* 0x00080000e874783b */ /* 0x000ea80000000200 */
[----:B------:R-:W3:Y:S01]  /*6200*/  LDSM.16.M88.4 R120, [R232+0x2000] ;  /* 0x00200000e878783b */ /* 0x000ee20000000200 */
[C---:B0-----:R-:W-:Y:S06]  /*6210*/  HMMA.16816.F32.BF16 R44, R104.reuse, R112, R44 ;  /* 0x00000070682c723c */ /* 0x041fec000004182c */
[C---:B------:R-:W-:Y:S01]  /*6220*/  HMMA.16816.F32.BF16 R48, R104.reuse, R114, R48 ;  /* 0x000000726830723c */ /* 0x040fe20000041830 */
[----:B------:R-:W0:Y:S05]  /*6230*/  LDSM.16.M88.4 R112, [R232+0x1000] ;  /* 0x00100000e870783b */ /* 0x000e2a0000000200 */
[C---:B--2---:R-:W-:Y:S06]  /*6240*/  HMMA.16816.F32.BF16 R52, R104.reuse, R116, R52 ;  /* 0x000000746834723c */ /* 0x044fec0000041834 */
[C---:B------:R-:W-:Y:S01]  /*6250*/  HMMA.16816.F32.BF16 R56, R104.reuse, R118, R56 ;  /* 0x000000766838723c */ /* 0x040fe20000041838 */
[----:B------:R-:W2:Y:S05]  /*6260*/  LDSM.16.M88.4 R116, [R232+0x1800] ;  /* 0x00180000e874783b */ /* 0x000eaa0000000200 */
[C---:B---3--:R-:W-:Y:S06]  /*6270*/  HMMA.16816.F32.BF16 R76, R104.reuse, R120, R76 ;  /* 0x00000078684c723c */ /* 0x048fec000004184c */
[C---:B------:R-:W-:Y:S01]  /*6280*/  HMMA.16816.F32.BF16 R80, R104.reuse, R122, R80 ;  /* 0x0000007a6850723c */ /* 0x040fe20000041850 */
[----:B------:R-:W3:Y:S05]  /*6290*/  LDSM.16.M88.4 R120, [R232+0x3800] ;  /* 0x00380000e878783b */ /* 0x000eea0000000200 */
[C---:B0-----:R-:W-:Y:S06]  /*62a0*/  HMMA.16816.F32.BF16 R60, R104.reuse, R112, R60 ;  /* 0x00000070683c723c */ /* 0x041fec000004183c */
[C---:B------:R-:W-:Y:S01]  /*62b0*/  HMMA.16816.F32.BF16 R64, R104.reuse, R114, R64 ;  /* 0x000000726840723c */ /* 0x040fe20000041840 */
[----:B------:R-:W0:Y:S05]  /*62c0*/  LDSM.16.M88.4 R112, [R232+0x2800] ;  /* 0x00280000e870783b */ /* 0x000e2a0000000200 */
[C---:B--2---:R-:W-:Y:S06]  /*62d0*/  HMMA.16816.F32.BF16 R68, R104.reuse, R116, R68 ;  /* 0x000000746844723c */ /* 0x044fec0000041844 */
[C---:B------:R-:W-:Y:S01]  /*62e0*/  HMMA.16816.F32.BF16 R72, R104.reuse, R118, R72 ;  /* 0x000000766848723c */ /* 0x040fe20000041848 */
[----:B------:R-:W2:Y:S05]  /*62f0*/  LDSM.16.M88.4 R116, [R232+0x3000] ;  /* 0x00300000e874783b */ /* 0x000eaa0000000200 */
[C---:B---3--:R-:W-:Y:S06]  /*6300*/  HMMA.16816.F32.BF16 R96, R104.reuse, R120, R96 ;  /* 0x000000786860723c */ /* 0x048fec0000041860 */
[C---:B------:R-:W-:Y:S06]  /*6310*/  HMMA.16816.F32.BF16 R100, R104.reuse, R122, R100 ;  /* 0x0000007a6864723c */ /* 0x040fec0000041864 */
[C---:B0-----:R-:W-:Y:S06]  /*6320*/  HMMA.16816.F32.BF16 R108, R104.reuse, R112, R108 ;  /* 0x00000070686c723c */ /* 0x041fec000004186c */
[C---:B------:R-:W-:Y:S06]  /*6330*/  HMMA.16816.F32.BF16 R84, R104.reuse, R114, R84 ;  /* 0x000000726854723c */ /* 0x040fec0000041854 */
[C---:B--2---:R-:W-:Y:S06]  /*6340*/  HMMA.16816.F32.BF16 R88, R104.reuse, R116, R88 ;  /* 0x000000746858723c */ /* 0x044fec0000041858 */
[----:B------:R-:W-:Y:S07]  /*6350*/  HMMA.16816.F32.BF16 R92, R104, R118, R92 ;  /* 0x00000076685c723c */ /* 0x000fee000004185c */
[----:B------:R-:W-:-:S02]  /*6360*/  IMAD.MOV.U32 R104, RZ, RZ, R161 ;  /* 0x000000ffff687224 */ /* 0x000fc400078e00a1 */
[----:B------:R-:W-:Y:S02]  /*6370*/  IMAD.MOV.U32 R105, RZ, RZ, R166 ;  /* 0x000000ffff697224 */ /* 0x000fe400078e00a6 */
[----:B------:R-:W-:-:S04]  /*6380*/  IMAD.WIDE R104, R163, 0x2, R104 ;  /* 0x00000002a3687825 */ /* 0x000fc800078e0268 */
[----:B------:R-:W-:Y:S02]  /*6390*/  IMAD.MOV.U32 R161, RZ, RZ, R104 ;  /* 0x000000ffffa17224 */ /* 0x000fe400078e0068 */
[----:B------:R-:W-:Y:S02]  /*63a0*/  IMAD.MOV.U32 R166, RZ, RZ, R105 ;  /* 0x000000ffffa67224 */ /* 0x000fe400078e0069 */
[----:B------:R-:W-:Y:S02]  /*63b0*/  IMAD.MOV.U32 R104, RZ, RZ, R2 ;  /* 0x000000ffff687224 */ /* 0x000fe400078e0002 */
        /* <DEDUP_REMOVED lines=36> */
[----:B------:R-:W-:Y:S02]  /*6600*/  IMAD.MOV.U32 R104, RZ, RZ, R25 ;  /* 0x000000ffff687224 */ /* 0x000fe400078e0019 */
[----:B------:R-:W-:-:S02]  /*6610*/  IMAD.MOV.U32 R105, RZ, RZ, R26 ;  /* 0x000000ffff697224 */ /* 0x000fc400078e001a */
[----:B------:R-:W-:-:S04]  /*6620*/  IMAD.WIDE R106, R163, 0x2, R106 ;  /* 0x00000002a36a7825 */ /* 0x000fc800078e026a */
[----:B------:R-:W-:-:S04]  /*6630*/  IMAD.WIDE R104, R163, 0x2, R104 ;  /* 0x00000002a3687825 */ /* 0x000fc800078e0268 */
[----:B------:R-:W-:Y:S02]  /*6640*/  IMAD.MOV.U32 R160, RZ, RZ, R106 ;  /* 0x000000ffffa07224 */ /* 0x000fe400078e006a */
[----:B------:R-:W-:Y:S02]  /*6650*/  IMAD.MOV.U32 R3, RZ, RZ, R107 ;  /* 0x000000ffff037224 */ /* 0x000fe400078e006b */
[----:B------:R-:W-:Y:S02]  /*6660*/  IMAD.MOV.U32 R25, RZ, RZ, R104 ;  /* 0x000000ffff197224 */ /* 0x000fe400078e0068 */
[----:B------:R-:W-:Y:S02]  /*6670*/  IMAD.MOV.U32 R26, RZ, RZ, R105 ;  /* 0x000000ffff1a7224 */ /* 0x000fe400078e0069 */
[----:B------:R-:W-:Y:S02]  /*6680*/  IMAD.MOV.U32 R106, RZ, RZ, R7 ;  /* 0x000000ffff6a7224 */ /* 0x000fe400078e0007 */
[----:B------:R-:W-:-:S02]  /*6690*/  IMAD.MOV.U32 R107, RZ, RZ, R8 ;  /* 0x000000ffff6b7224 */ /* 0x000fc400078e0008 */
[----:B------:R-:W-:Y:S02]  /*66a0*/  IMAD.MOV.U32 R104, RZ, RZ, R192 ;  /* 0x000000ffff687224 */ /* 0x000fe400078e00c0 */
[----:B------:R-:W-:Y:S02]  /*66b0*/  IMAD.MOV.U32 R105, RZ, RZ, R24 ;  /* 0x000000ffff697224 */ /* 0x000fe400078e0018 */
        /* <DEDUP_REMOVED lines=211> */
[----:B------:R-:W-:Y:S01]  /*73f0*/  IMAD.WIDE R104, R163, 0x2, R104 ;  /* 0x00000002a3687825 */ /* 0x000fe200078e0268 */
[----:B------:R-:W-:-:S03]  /*7400*/  ISETP.NE.U32.AND P0, PT, R162, RZ, PT ;  /* 0x000000ffa200720c */ /* 0x000fc60003f05070 */
        /* <DEDUP_REMOVED lines=17> */
[----:B------:R-:W-:Y:S01]  /*7520*/  IMAD.MOV.U32 R105, RZ, RZ, R185 ;  /* 0x000000ffff697224 */ /* 0x000fe200078e00b9 */
[----:B------:R-:W-:Y:S01]  /*7530*/  UIADD3 UR7, UR7, -0x10, URZ ;  /* 0xfffffff007077890 */ /* 0x000fe2000fffe03f */
[----:B------:R-:W-:-:S04]  /*7540*/  IMAD.WIDE R106, R163, 0x2, R106 ;  /* 0x00000002a36a7825 */ /* 0x000fc800078e026a */
[----:B------:R-:W-:-:S04]  /*7550*/  IMAD.WIDE R104, R163, 0x2, R104 ;  /* 0x00000002a3687825 */ /* 0x000fc800078e0268 */
[----:B-1----:R-:W-:Y:S02]  /*7560*/  IMAD.SHL.U32 R238, R238, 0x10, RZ ;  /* 0x00000010eeee7824 */ /* 0x002fe400078e00ff */
[----:B------:R-:W-:-:S04]  /*7570*/  IMAD.WIDE R10, R163, 0x2, R10 ;  /* 0x00000002a30a7825 */ /* 0x000fc800078e020a */
[----:B------:R-:W-:-:S04]  /*7580*/  IMAD.WIDE R16, R163, 0x2, R16 ;  /* 0x00000002a3107825 */ /* 0x000fc800078e0210 */
[----:B------:R-:W-:-:S04]  /*7590*/  IMAD.WIDE R22, R163, 0x2, R22 ;  /* 0x00000002a3167825 */ /* 0x000fc800078e0216 */
[----:B------:R-:W-:-:S04]  /*75a0*/  IMAD.WIDE R28, R163, 0x2, R28 ;  /* 0x00000002a31c7825 */ /* 0x000fc800078e021c */
[----:B------:R-:W-:-:S04]  /*75b0*/  IMAD.WIDE R34, R163, 0x2, R34 ;  /* 0x00000002a3227825 */ /* 0x000fc800078e0222 */
[----:B------:R-:W-:-:S04]  /*75c0*/  IMAD.WIDE R40, R163, 0x2, R40 ;  /* 0x00000002a3287825 */ /* 0x000fc800078e0228 */
[----:B------:R-:W-:Y:S02]  /*75d0*/  IMAD.MOV.U32 R183, RZ, RZ, R106 ;  /* 0x000000ffffb77224 */ /* 0x000fe400078e006a */
[----:B------:R-:W-:Y:S02]  /*75e0*/  IMAD.MOV.U32 R173, RZ, RZ, R107 ;  /* 0x000000ffffad7224 */ /* 0x000fe400078e006b */
[----:B------:R-:W-:Y:S02]  /*75f0*/  IMAD.MOV.U32 R215, RZ, RZ, R104 ;  /* 0x000000ffffd77224 */ /* 0x000fe400078e0068 */
[----:B------:R-:W-:Y:S02]  /*7600*/  IMAD.MOV.U32 R185, RZ, RZ, R105 ;  /* 0x000000ffffb97224 */ /* 0x000fe400078e0069 */
[----:B------:R-:W-:Y:S01]  /*7610*/  IMAD.WIDE R156, R238, 0x2, R156 ;  /* 0x00000002ee9c7825 */ /* 0x000fe200078e029c */
[----:B------:R-:W-:Y:S06]  /*7620*/  @P0 BRA `(.L_x_2) ;  /* 0xffffffd400080947 */ /* 0x000fec000383ffff */
[----:B------:R-:W-:Y:S02]  /*7630*/  F2FP.BF16.F32.PACK_AB R12, R83, R79 ;  /* 0x0000004f530c723e */ /* 0x000fe400000010ff */
[----:B------:R-:W-:Y:S02]  /*7640*/  F2FP.BF16.F32.PACK_AB R8, R82, R78 ;  /* 0x0000004e5208723e */ /* 0x000fe400000010ff */
[----:B------:R-:W-:Y:S02]  /*7650*/  F2FP.BF16.F32.PACK_AB R4, R81, R77 ;  /* 0x0000004d5104723e */ /* 0x000fe400000010ff */
[----:B------:R-:W-:Y:S02]  /*7660*/  F2FP.BF16.F32.PACK_AB R24, R51, R47 ;  /* 0x0000002f3318723e */ /* 0x000fe400000010ff */
[----:B------:R-:W-:Y:S02]  /*7670*/  F2FP.BF16.F32.PACK_AB R20, R50, R46 ;  /* 0x0000002e3214723e */ /* 0x000fe400000010ff */
[----:B------:R-:W-:-:S02]  /*7680*/  F2FP.BF16.F32.PACK_AB R16, R49, R45 ;  /* 0x0000002d3110723e */ /* 0x000fc400000010ff */
        /* <DEDUP_REMOVED lines=25> */
[----:B------:R-:W-:-:S07]  /*7820*/  F2FP.BF16.F32.PACK_AB R44, R48, R44 ;  /* 0x0000002c302c723e */ /* 0x000fce00000010ff */
.L_x_1:
[----:B------:R-:W2:Y:S01]  /*7830*/  LDL.LU R29, [R1+0x84] ;  /* 0x00008400011d7983 */ /* 0x000ea20000300800 */
[----:B------:R-:W1:Y:S01]  /*7840*/  S2R R31, SR_TID.X ;  /* 0x00000000001f7919 */ /* 0x000e620000002100 */
[----:B------:R-:W3:Y:S01]  /*7850*/  S2UR UR5, SR_CgaCtaId ;  /* 0x00000000000579c3 */ /* 0x000ee20000008800 */
[----:B------:R-:W-:Y:S01]  /*7860*/  UMOV UR4, 0x400 ;  /* 0x0000040000047882 */ /* 0x000fe20000000000 */
[----:B------:R-:W-:Y:S01]  /*7870*/  ULDC.64 UR10, c[0x0][0x228] ;  /* 0x00008a00000a7ab9 */ /* 0x000fe20000000a00 */
[----:B0-----:R-:W4:Y:S01]  /*7880*/  LDL.LU R32, [R1+0x60] ;  /* 0x0000600001207983 */ /* 0x001f220000300800 */
[----:B------:R-:W-:-:S03]  /*7890*/  ULDC.64 UR6, c[0x0][0x220] ;  /* 0x0000880000067ab9 */ /* 0x000fc60000000a00 */
[----:B------:R-:W5:Y:S01]  /*78a0*/  LDL.LU R30, [R1+0x5c] ;  /* 0x00005c00011e7983 */ /* 0x000f620000300800 */
[C---:B-1----:R-:W-:Y:S01]  /*78b0*/  IMAD.SHL.U32 R28, R31.reuse, 0x4, RZ ;  /* 0x000000041f1c7824 */ /* 0x042fe200078e00ff */
[C---:B------:R-:W-:Y:S01]  /*78c0*/  LOP3.LUT R3, R31.reuse, 0x60, RZ, 0xc0, !PT ;  /* 0x000000601f037812 */ /* 0x040fe200078ec0ff */
[----:B------:R-:W-:Y:S01]  /*78d0*/  IMAD.SHL.U32 R2, R31, 0x100, RZ ;  /* 0x000001001f027824 */ /* 0x000fe200078e00ff */
[----:B---3--:R-:W-:Y:S01]  /*78e0*/  ULEA UR4, UR5, UR4, 0x18 ;  /* 0x0000000405047291 */ /* 0x008fe2000f8ec03f */
[----:B------:R-:W-:Y:S01]  /*78f0*/  BAR.SYNC.DEFER_BLOCKING 0x0 ;  /* 0x0000000000007b1d */ /* 0x000fe20000010000 */
[----:B------:R-:W-:-:S05]  /*7900*/  LOP3.LUT R28, R28, 0x70, RZ, 0xc0, !PT ;  /* 0x000000701c1c7812 */ /* 0x000fca00078ec0ff */
[----:B------:R-:W-:Y:S01]  /*7910*/  IMAD R3, R3, 0x10, R28 ;  /* 0x0000001003037824 */ /* 0x000fe200078e021c */
[----:B------:R-:W-:Y:S01]  /*7920*/  ISETP.GE.AND P0, PT, R229, UR10, PT ;  /* 0x0000000ae5007c0c */ /* 0x000fe2000bf06270 */
[----:B------:R-:W-:Y:S01]  /*7930*/  IMAD.SHL.U32 R28, R31, 0x10, RZ ;  /* 0x000000101f1c7824 */ /* 0x000fe200078e00ff */
[----:B------:R-:W3:Y:S01]  /*7940*/  LDL.LU R49, [R1+0x80] ;  /* 0x0000800001317983 */ /* 0x000ee20000300800 */
[----:B------:R-:W-:-:S03]  /*7950*/  ULDC UR5, c[0x0][0x244] ;  /* 0x0000910000057ab9 */ /* 0x000fc60000000800 */
[----:B------:R-:W3:Y:S01]  /*7960*/  LDL.LU R48, [R1+0x7c] ;  /* 0x00007c0001307983 */ /* 0x000ee20000300800 */
[----:B------:R-:W-:-:S03]  /*7970*/  IMAD R229, R229, UR5, RZ ;  /* 0x00000005e5e57c24 */ /* 0x000fc6000f8e02ff */
[----:B------:R-:W3:Y:S04]  /*7980*/  LDL.LU R43, [R1+0x78] ;  /* 0x00007800012b7983 */ /* 0x000ee80000300800 */
[----:B------:R-:W3:Y:S04]  /*7990*/  LDL.LU R42, [R1+0x74] ;  /* 0x00007400012a7983 */ /* 0x000ee80000300800 */
[----:B------:R-:W3:Y:S01]  /*79a0*/  LDL.LU R41, [R1+0x70] ;  /* 0x0000700001297983 */ /* 0x000ee20000300800 */
[----:B------:R-:W-:Y:S02]  /*79b0*/  ISETP.LT.AND P3, PT, R0, UR11, !P0 ;  /* 0x0000000b00007c0c */ /* 0x000fe4000c761270 */
[----:B--2---:R-:W-:-:S04]  /*79c0*/  LOP3.LUT R2, R29, 0x1800, R2, 0xf8, !PT ;  /* 0x000018001d027812 */ /* 0x004fc800078ef802 */
[----:B------:R-:W-:Y:S01]  /*79d0*/  LOP3.LUT R38, R2, R3, RZ, 0x3c, !PT ;  /* 0x0000000302267212 */ /* 0x000fe200078e3cff */
[----:B------:R-:W-:Y:S01]  /*79e0*/  IMAD.SHL.U32 R29, R31, 0x400, RZ ;  /* 0x000004001f1d7824 */ /* 0x000fe200078e00ff */
[----:B------:R-:W0:Y:S03]  /*79f0*/  LDC R3, c[0x0][0x248] ;  /* 0x00009200ff037b82 */ /* 0x000e260000000800 */
[----:B------:R-:W-:Y:S04]  /*7a00*/  STS.128 [R38+UR4], R44 ;  /* 0x0000002c26007988 */ /* 0x000fe80008000c04 */
[----:B------:R-:W-:Y:S04]  /*7a10*/  STS.128 [R38+UR4+0x100], R16 ;  /* 0x0001001026007988 */ /* 0x000fe80008000c04 */
[----:B------:R-:W-:Y:S04]  /*7a20*/  STS.128 [R38+UR4+0x80], R20 ;  /* 0x0000801426007988 */ /* 0x000fe80008000c04 */
[----:B------:R-:W-:Y:S01]  /*7a30*/  STS.128 [R38+UR4+0x180], R24 ;  /* 0x0001801826007988 */ /* 0x000fe20008000c04 */
[----:B------:R-:W-:-:S04]  /*7a40*/  LOP3.LUT R29, R29, 0x1800, RZ, 0xc0, !PT ;  /* 0x000018001d1d7812 */ /* 0x000fc800078ec0ff */
[----:B------:R-:W-:-:S04]  /*7a50*/  LOP3.LUT R28, R29, 0x1f0, R28, 0xf8, !PT ;  /* 0x000001f01d1c7812 */ /* 0x000fc800078ef81c */
[----:B------:R-:W-:Y:S01]  /*7a60*/  LOP3.LUT R40, R28, 0x60, R31, 0x78, !PT ;  /* 0x000000601c287812 */ /* 0x000fe200078e781f */
[----:B------:R-:W-:Y:S01]  /*7a70*/  BAR.SYNC.DEFER_BLOCKING 0x0 ;  /* 0x0000000000007b1d */ /* 0x000fe20000010000 */
[----:B-----5:R-:W-:-:S05]  /*7a80*/  ISETP.LT.AND P2, PT, R30, UR11, !P0 ;  /* 0x0000000b1e007c0c */ /* 0x020fca000c741270 */
[----:B------:R-:W1:Y:S04]  /*7a90*/  LDS.128 R16, [R40+UR4] ;  /* 0x0000000428107984 */ /* 0x000e680008000c00 */
[----:B------:R-:W2:Y:S04]  /*7aa0*/  LDS.128 R20, [R40+UR4+0x200] ;  /* 0x0002000428147984 */ /* 0x000ea80008000c00 */
[----:B------:R-:W5:Y:S04]  /*7ab0*/  LDS.128 R24, [R40+UR4+0x400] ;  /* 0x0004000428187984 */ /* 0x000f680008000c00 */
[----:B------:R-:W5:Y:S01]  /*7ac0*/  LDS.128 R28, [R40+UR4+0x600] ;  /* 0x00060004281c7984 */ /* 0x000f620008000c00 */
[----:B------:R-:W-:Y:S01]  /*7ad0*/  BAR.SYNC.DEFER_BLOCKING 0x0 ;  /* 0x0000000000007b1d */ /* 0x000fe20000010000 */
[-C--:B0-----:R-:W-:Y:S01]  /*7ae0*/  IMAD R35, R0, R3.reuse, RZ ;  /* 0x0000000300237224 */ /* 0x081fe200078e02ff */
[----:B------:R-:W-:Y:S01]  /*7af0*/  LEA R2, P4, R229, UR6, 0x1 ;  /* 0x00000006e5027c11 */ /* 0x000fe2000f8808ff */
[----:B------:R-:W-:Y:S01]  /*7b00*/  IMAD R37, R228, R3, RZ ;  /* 0x00000003e4257224 */ /* 0x000fe200078e02ff */
[----:B----4-:R-:W-:-:S02]  /*7b10*/  ISETP.LT.AND P1, PT, R32, UR11, !P0 ;  /* 0x0000000b20007c0c */ /* 0x010fc4000c721270 */
[----:B------:R-:W-:Y:S02]  /*7b20*/  LEA.HI.X.SX32 R0, R229, UR7, 0x1, P4 ;  /* 0x00000007e5007c11 */ /* 0x000fe4000a0f0eff */
[C---:B------:R-:W-:Y:S02]  /*7b30*/  LEA R32, P5, R35.reuse, R2, 0x1 ;  /* 0x0000000223207211 */ /* 0x040fe400078a08ff */
[----:B------:R-:W-:Y:S01]  /*7b40*/  ISETP.LT.AND P4, PT, R228, UR11, !P0 ;  /* 0x0000000be4007c0c */ /* 0x000fe2000c781270 */
[----:B------:R-:W-:Y:S04]  /*7b50*/  STS.128 [R38+UR4], R76 ;  /* 0x0000004c26007988 */ /* 0x000fe80008000c04 */
[----:B------:R-:W-:Y:S04]  /*7b60*/  STS.128 [R38+UR4+0x100], R4 ;  /* 0x0001000426007988 */ /* 0x000fe80008000c04 */
[----:B------:R-:W-:Y:S04]  /*7b70*/  STS.128 [R38+UR4+0x80], R8 ;  /* 0x0000800826007988 */ /* 0x000fe80008000c04 */
[----:B------:R0:W-:Y:S01]  /*7b80*/  STS.128 [R38+UR4+0x180], R12 ;  /* 0x0001800c26007988 */ /* 0x0001e20008000c04 */
[----:B------:R-:W-:Y:S01]  /*7b90*/  LEA.HI.X.SX32 R33, R35, R0, 0x1, P5 ;  /* 0x0000000023217211 */ /* 0x000fe200028f0eff */
[----:B------:R-:W-:Y:S06]  /*7ba0*/  BAR.SYNC.DEFER_BLOCKING 0x0 ;  /* 0x0000000000007b1d */ /* 0x000fec0000010000 */
[----:B0-----:R-:W4:Y:S01]  /*7bb0*/  LDL.LU R12, [R1+0x6c] ;  /* 0x00006c00010c7983 */ /* 0x001f220000300800 */
[----:B------:R-:W-:Y:S01]  /*7bc0*/  LEA R34, P5, R37, R2, 0x1 ;  /* 0x0000000225227211 */ /* 0x000fe200078a08ff */
[----:B------:R-:W-:-:S03]  /*7bd0*/  IMAD R39, R3, 0x10, R35 ;  /* 0x0000001003277824 */ /* 0x000fc600078e0223 */
[----:B------:R-:W-:Y:S01]  /*7be0*/  LEA.HI.X.SX32 R35, R37, R0, 0x1, P5 ;  /* 0x0000000025237211 */ /* 0x000fe200028f0eff */
[----:B-1----:R-:W-:Y:S04]  /*7bf0*/  @P3 STG.E.U16 desc[UR8][R32.64], R16 ;  /* 0x0000001020003986 */ /* 0x002fe8000c101508 */
[----:B--2---:R0:W-:Y:S04]  /*7c00*/  @P4 STG.E.U16 desc[UR8][R34.64], R20 ;  /* 0x0000001422004986 */ /* 0x0041e8000c101508 */
[----:B0-----:R-:W2:Y:S04]  /*7c10*/  LDL.LU R34, [R1+0x68] ;  /* 0x0000680001227983 */ /* 0x001ea80000300800 */
[----:B------:R-:W2:Y:S04]  /*7c20*/  LDL.LU R15, [R1+0x64] ;  /* 0x00006400010f7983 */ /* 0x000ea80000300800 */
[----:B------:R-:W2:Y:S01]  /*7c30*/  LDL.LU R14, [R1+0x58] ;  /* 0x00005800010e7983 */ /* 0x000ea20000300800 */
[----:B------:R-:W-:Y:S01]  /*7c40*/  LEA R36, P6, R39, R2, 0x1 ;  /* 0x0000000227247211 */ /* 0x000fe200078c08ff */
[----:B------:R-:W-:Y:S01]  /*7c50*/  IMAD R5, R3, 0x8, R39 ;  /* 0x0000000803057824 */ /* 0x000fe200078e0227 */
[----:B---3--:R-:W-:Y:S01]  /*7c60*/  ISETP.LT.AND P5, PT, R49, UR11, !P0 ;  /* 0x0000000b31007c0c */ /* 0x008fe2000c7a1270 */
[----:B------:R-:W3:Y:S01]  /*7c70*/  LDL.LU R32, [R1+0x54] ;  /* 0x0000540001207983 */ /* 0x000ee20000300800 */
[----:B------:R-:W-:Y:S01]  /*7c80*/  LEA.HI.X.SX32 R37, R39, R0, 0x1, P6 ;  /* 0x0000000027257211 */ /* 0x000fe200030f0eff */
[----:B------:R-:W-:Y:S01]  /*7c90*/  IMAD R7, R3, 0x8, R5 ;  /* 0x0000000803077824 */ /* 0x000fe200078e0205 */
[----:B------:R-:W-:Y:S01]  /*7ca0*/  LEA R4, P6, R5, R2, 0x1 ;  /* 0x0000000205047211 */ /* 0x000fe200078c08ff */
[----:B------:R-:W3:Y:S01]  /*7cb0*/  LDL.LU R33, [R1+0x50] ;  /* 0x0000500001217983 */ /* 0x000ee20000300800 */
[----:B------:R-:W-:Y:S01]  /*7cc0*/  ISETP.LT.AND P3, PT, R48, UR11, !P0 ;  /* 0x0000000b30007c0c */ /* 0x000fe2000c761270 */
[----:B------:R-:W-:Y:S01]  /*7cd0*/  IMAD R9, R3, 0x8, R7 ;  /* 0x0000000803097824 */ /* 0x000fe200078e0207 */
[----:B------:R-:W-:-:S02]  /*7ce0*/  LEA.HI.X.SX32 R5, R5, R0, 0x1, P6 ;  /* 0x0000000005057211 */ /* 0x000fc400030f0eff */
[----:B------:R-:W-:-:S04]  /*7cf0*/  LEA R6, P6, R7, R2, 0x1 ;  /* 0x0000000207067211 */ /* 0x000fc800078c08ff */
[----:B------:R-:W-:Y:S02]  /*7d00*/  LEA.HI.X.SX32 R7, R7, R0, 0x1, P6 ;  /* 0x0000000007077211 */ /* 0x000fe400030f0eff */
[----:B------:R-:W-:Y:S01]  /*7d10*/  LEA R8, P6, R9, R2, 0x1 ;  /* 0x0000000209087211 */ /* 0x000fe200078c08ff */
[----:B------:R-:W-:Y:S01]  /*7d20*/  IMAD R13, R3, 0x8, R9 ;  /* 0x00000008030d7824 */ /* 0x000fe200078e0209 */
[----:B------:R-:W-:Y:S02]  /*7d30*/  PRMT R16, R16, 0x7632, R16 ;  /* 0x0000763210107816 */ /* 0x000fe40000000010 */
[----:B------:R-:W-:Y:S02]  /*7d40*/  LEA.HI.X.SX32 R9, R9, R0, 0x1, P6 ;  /* 0x0000000009097211 */ /* 0x000fe400030f0eff */
[----:B------:R-:W-:Y:S01]  /*7d50*/  PRMT R20, R20, 0x7632, R20 ;  /* 0x0000763214147816 */ /* 0x000fe20000000014 */
[----:B-----5:R-:W-:Y:S01]  /*7d60*/  @P1 STG.E.U16 desc[UR8][R36.64], R24 ;  /* 0x0000001824001986 */ /* 0x020fe2000c101508 */
[----:B------:R-:W-:-:S03]  /*7d70*/  ISETP.LT.AND P4, PT, R43, UR11, !P0 ;  /* 0x0000000b2b007c0c */ /* 0x000fc6000c781270 */
[----:B------:R0:W-:Y:S04]  /*7d80*/  @P2 STG.E.U16 desc[UR8][R4.64], R28 ;  /* 0x0000001c04002986 */ /* 0x0001e8000c101508 */
[----:B------:R-:W-:Y:S04]  /*7d90*/  @P5 STG.E.U16 desc[UR8][R6.64], R16 ;  /* 0x0000001006005986 */ /* 0x000fe8000c101508 */
[----:B------:R-:W-:Y:S01]  /*7da0*/  @P3 STG.E.U16 desc[UR8][R8.64], R20 ;  /* 0x0000001408003986 */ /* 0x000fe2000c101508 */
[C---:B------:R-:W-:Y:S01]  /*7db0*/  ISETP.LT.AND P5, PT, R227.reuse, UR11, !P0 ;  /* 0x0000000be3007c0c */ /* 0x040fe2000c7a1270 */
[----:B------:R-:W-:Y:S01]  /*7dc0*/  IMAD R227, R227, R3, RZ ;  /* 0x00000003e3e37224 */ /* 0x000fe200078e02ff */
[----:B------:R-:W-:-:S02]  /*7dd0*/  LEA R10, P6, R13, R2, 0x1 ;  /* 0x000000020d0a7211 */ /* 0x000fc400078c08ff */
[----:B0-----:R-:W-:Y:S02]  /*7de0*/  PRMT R5, R24, 0x7632, R5 ;  /* 0x0000763218057816 */ /* 0x001fe40000000005 */
[----:B------:R-:W-:Y:S01]  /*7df0*/  LEA.HI.X.SX32 R11, R13, R0, 0x1, P6 ;  /* 0x000000000d0b7211 */ /* 0x000fe200030f0eff */
[----:B------:R-:W-:Y:S01]  /*7e00*/  IMAD R13, R3, 0x10, R13 ;  /* 0x00000010030d7824 */ /* 0x000fe200078e020d */
[C---:B------:R-:W-:Y:S02]  /*7e10*/  LEA R4, P6, R227.reuse, R2, 0x1 ;  /* 0x00000002e3047211 */ /* 0x040fe400078c08ff */
[----:B------:R-:W-:Y:S01]  /*7e20*/  ISETP.LT.AND P1, PT, R42, UR11, !P0 ;  /* 0x0000000b2a007c0c */ /* 0x000fe2000c721270 */
[----:B------:R0:W-:Y:S01]  /*7e30*/  @P4 STG.E.U16 desc[UR8][R10.64], R5 ;  /* 0x000000050a004986 */ /* 0x0001e2000c101508 */
[----:B------:R-:W-:Y:S02]  /*7e40*/  PRMT R28, R28, 0x7632, R28 ;  /* 0x000076321c1c7816 */ /* 0x000fe4000000001c */
[----:B0-----:R-:W-:-:S02]  /*7e50*/  LEA.HI.X.SX32 R5, R227, R0, 0x1, P6 ;  /* 0x00000000e3057211 */ /* 0x001fc400030f0eff */
[----:B------:R-:W-:-:S04]  /*7e60*/  LEA R6, P6, R13, R2, 0x1 ;  /* 0x000000020d067211 */ /* 0x000fc800078c08ff */
[----:B------:R-:W-:Y:S01]  /*7e70*/  LEA.HI.X.SX32 R7, R13, R0, 0x1, P6 ;  /* 0x000000000d077211 */ /* 0x000fe200030f0eff */
[----:B------:R0:W-:Y:S04]  /*7e80*/  @P5 STG.E.U16 desc[UR8][R4.64], R28 ;  /* 0x0000001c04005986 */ /* 0x0001e8000c101508 */
[----:B------:R1:W-:Y:S01]  /*7e90*/  @P1 STG.E.U16 desc[UR8][R6.64], R17 ;  /* 0x0000001106001986 */ /* 0x0003e2000c101508 */
[----:B----4-:R-:W-:-:S03]  /*7ea0*/  ISETP.LT.AND P3, PT, R12, UR11, !P0 ;  /* 0x0000000b0c007c0c */ /* 0x010fc6000c761270 */
[----:B------:R-:W4:Y:S01]  /*7eb0*/  LDL.LU R12, [R1+0x4c] ;  /* 0x00004c00010c7983 */ /* 0x000f220000300800 */
[----:B--2---:R-:W-:-:S03]  /*7ec0*/  ISETP.LT.AND P1, PT, R14, UR11, !P0 ;  /* 0x0000000b0e007c0c */ /* 0x004fc6000c721270 */
[----:B------:R-:W2:Y:S01]  /*7ed0*/  LDL.LU R14, [R1+0x48] ;  /* 0x00004800010e7983 */ /* 0x000ea20000300800 */
[----:B------:R-:W-:Y:S01]  /*7ee0*/  IMAD R9, R3, 0x8, R13 ;  /* 0x0000000803097824 */ /* 0x000fe200078e020d */
[----:B------:R-:W-:-:S03]  /*7ef0*/  ISETP.LT.AND P2, PT, R41, UR11, !P0 ;  /* 0x0000000b29007c0c */ /* 0x000fc6000c741270 */
[----:B------:R-:W-:Y:S01]  /*7f00*/  IMAD R13, R3, 0x8, R9 ;  /* 0x00000008030d7824 */ /* 0x000fe200078e0209 */
[----:B------:R-:W-:Y:S02]  /*7f10*/  LEA R8, P6, R9, R2, 0x1 ;  /* 0x0000000209087211 */ /* 0x000fe400078c08ff */
[----:B------:R-:W-:Y:S01]  /*7f20*/  ISETP.LT.AND P5, PT, R15, UR11, !P0 ;  /* 0x0000000b0f007c0c */ /* 0x000fe2000c7a1270 */
[----:B------:R-:W-:Y:S01]  /*7f30*/  IMAD R15, R3, 0x8, R13 ;  /* 0x00000008030f7824 */ /* 0x000fe200078e020d */
[----:B------:R-:W-:Y:S02]  /*7f40*/  LEA.HI.X.SX32 R9, R9, R0, 0x1, P6 ;  /* 0x0000000009097211 */ /* 0x000fe400030f0eff */
[C---:B------:R-:W-:Y:S02]  /*7f50*/  LEA R10, P6, R13.reuse, R2, 0x1 ;  /* 0x000000020d0a7211 */ /* 0x040fe400078c08ff */
[----:B------:R-:W-:Y:S02]  /*7f60*/  ISETP.LT.AND P4, PT, R34, UR11, !P0 ;  /* 0x0000000b22007c0c */ /* 0x000fe4000c781270 */
[----:B------:R-:W-:-:S02]  /*7f70*/  LEA.HI.X.SX32 R11, R13, R0, 0x1, P6 ;  /* 0x000000000d0b7211 */ /* 0x000fc400030f0eff */
[C---:B0-----:R-:W-:Y:S01]  /*7f80*/  LEA R4, P6, R15.reuse, R2, 0x1 ;  /* 0x000000020f047211 */ /* 0x041fe200078c08ff */
[----:B------:R0:W-:Y:S03]  /*7f90*/  @P2 STG.E.U16 desc[UR8][R8.64], R21 ;  /* 0x0000001508002986 */ /* 0x0001e6000c101508 */
[----:B------:R-:W-:Y:S01]  /*7fa0*/  LEA.HI.X.SX32 R5, R15, R0, 0x1, P6 ;  /* 0x000000000f057211 */ /* 0x000fe200030f0eff */
[----:B------:R5:W-:Y:S01]  /*7fb0*/  @P3 STG.E.U16 desc[UR8][R10.64], R25 ;  /* 0x000000190a003986 */ /* 0x000be2000c101508 */
[----:B---3--:R-:W-:-:S03]  /*7fc0*/  ISETP.LT.AND P2, PT, R32, UR11, !P0 ;  /* 0x0000000b20007c0c */ /* 0x008fc6000c741270 */
[----:B------:R-:W3:Y:S04]  /*7fd0*/  LDL.LU R32, [R1+0x44] ;  /* 0x0000440001207983 */ /* 0x000ee80000300800 */
[----:B------:R-:W3:Y:S04]  /*7fe0*/  LDL.LU R24, [R1+0x40] ;  /* 0x0000400001187983 */ /* 0x000ee80000300800 */
[----:B------:R5:W-:Y:S04]  /*7ff0*/  @P4 STG.E.U16 desc[UR8][R4.64], R29 ;  /* 0x0000001d04004986 */ /* 0x000be8000c101508 */
[----:B------:R-:W3:Y:S01]  /*8000*/  LDL.LU R20, [R1+0x3c] ;  /* 0x00003c0001147983 */ /* 0x000ee20000300800 */
[----:B------:R-:W-:-:S04]  /*8010*/  IMAD R13, R3, 0x8, R15 ;  /* 0x00000008030d7824 */ /* 0x000fc800078e020f */
[----:B------:R-:W-:Y:S01]  /*8020*/  IMAD R15, R3, 0x8, R13 ;  /* 0x00000008030f7824 */ /* 0x000fe200078e020d */
[----:B-1----:R-:W-:-:S04]  /*8030*/  LEA R6, P6, R13, R2, 0x1 ;  /* 0x000000020d067211 */ /* 0x002fc800078c08ff */
[----:B------:R-:W-:Y:S02]  /*8040*/  LEA.HI.X.SX32 R7, R13, R0, 0x1, P6 ;  /* 0x000000000d077211 */ /* 0x000fe400030f0eff */
[----:B0-----:R-:W-:Y:S02]  /*8050*/  LEA R8, P6, R15, R2, 0x1 ;  /* 0x000000020f087211 */ /* 0x001fe400078c08ff */
[----:B------:R-:W-:Y:S02]  /*8060*/  PRMT R17, R17, 0x7632, R17 ;  /* 0x0000763211117816 */ /* 0x000fe40000000011 */
[----:B------:R-:W-:Y:S02]  /*8070*/  LEA.HI.X.SX32 R9, R15, R0, 0x1, P6 ;  /* 0x000000000f097211 */ /* 0x000fe400030f0eff */
[----:B------:R-:W-:Y:S01]  /*8080*/  PRMT R21, R21, 0x7632, R21 ;  /* 0x0000763215157816 */ /* 0x000fe20000000015 */
[----:B------:R-:W-:Y:S04]  /*8090*/  @P5 STG.E.U16 desc[UR8][R6.64], R17 ;  /* 0x0000001106005986 */ /* 0x000fe8000c101508 */
[----:B------:R0:W-:Y:S01]  /*80a0*/  @P1 STG.E.U16 desc[UR8][R8.64], R21 ;  /* 0x0000001508001986 */ /* 0x0001e2000c101508 */
[----:B----4-:R-:W-:-:S03]  /*80b0*/  ISETP.LT.AND P4, PT, R12, UR11, !P0 ;  /* 0x0000000b0c007c0c */ /* 0x010fc6000c781270 */
[----:B------:R-:W4:Y:S04]  /*80c0*/  LDL.LU R12, [R1+0x38] ;  /* 0x00003800010c7983 */ /* 0x000f280000300800 */
[----:B------:R-:W4:Y:S01]  /*80d0*/  LDL.LU R16, [R1+0x34] ;  /* 0x0000340001107983 */ /* 0x000f220000300800 */
[----:B--2---:R-:W-:-:S03]  /*80e0*/  ISETP.LT.AND P1, PT, R14, UR11, !P0 ;  /* 0x0000000b0e007c0c */ /* 0x004fc6000c721270 */
[----:B------:R-:W2:Y:S01]  /*80f0*/  LDL.LU R14, [R1+0x30] ;  /* 0x00003000010e7983 */ /* 0x000ea20000300800 */
[----:B------:R-:W-:Y:S02]  /*8100*/  IMAD R13, R3, 0x8, R15 ;  /* 0x00000008030d7824 */ /* 0x000fe400078e020f */
[----:B------:R-:W-:-:S03]  /*8110*/  IMAD R15, R226, R3, RZ ;  /* 0x00000003e20f7224 */ /* 0x000fc600078e02ff */
[----:B-----5:R-:W-:Y:S02]  /*8120*/  LEA R10, P6, R13, R2, 0x1 ;  /* 0x000000020d0a7211 */ /* 0x020fe400078c08ff */
[----:B------:R-:W-:Y:S02]  /*8130*/  PRMT R5, R25, 0x7632, R5 ;  /* 0x0000763219057816 */ /* 0x000fe40000000005 */
[----:B------:R-:W-:Y:S01]  /*8140*/  LEA.HI.X.SX32 R11, R13, R0, 0x1, P6 ;  /* 0x000000000d0b7211 */ /* 0x000fe200030f0eff */
[----:B------:R-:W-:Y:S01]  /*8150*/  IMAD R13, R3, 0x10, R13 ;  /* 0x00000010030d7824 */ /* 0x000fe200078e020d */
[----:B------:R-:W-:Y:S02]  /*8160*/  LEA R4, P6, R15, R2, 0x1 ;  /* 0x000000020f047211 */ /* 0x000fe400078c08ff */
[----:B------:R-:W-:Y:S01]  /*8170*/  ISETP.LT.AND P5, PT, R226, UR11, !P0 ;  /* 0x0000000be2007c0c */ /* 0x000fe2000c7a1270 */
[----:B------:R1:W-:Y:S01]  /*8180*/  @P2 STG.E.U16 desc[UR8][R10.64], R5 ;  /* 0x000000050a002986 */ /* 0x0003e2000c101508 */
[----:B------:R-:W-:Y:S01]  /*8190*/  ISETP.LT.AND P3, PT, R33, UR11, !P0 ;  /* 0x0000000b21007c0c */ /* 0x000fe2000c761270 */
[----:B0-----:R-:W-:Y:S01]  /*81a0*/  IMAD R9, R3, 0x8, R13 ;  /* 0x0000000803097824 */ /* 0x001fe200078e020d */
[----:B------:R-:W-:-:S02]  /*81b0*/  PRMT R29, R29, 0x7632, R29 ;  /* 0x000076321d1d7816 */ /* 0x000fc4000000001d */
[----:B-1----:R-:W-:Y:S02]  /*81c0*/  LEA.HI.X.SX32 R5, R15, R0, 0x1, P6 ;  /* 0x000000000f057211 */ /* 0x002fe400030f0eff */
[----:B------:R-:W-:-:S04]  /*81d0*/  LEA R6, P6, R13, R2, 0x1 ;  /* 0x000000020d067211 */ /* 0x000fc800078c08ff */
[----:B------:R-:W-:Y:S01]  /*81e0*/  LEA.HI.X.SX32 R7, R13, R0, 0x1, P6 ;  /* 0x000000000d077211 */ /* 0x000fe200030f0eff */
[----:B------:R-:W-:Y:S01]  /*81f0*/  IMAD R13, R3, 0x8, R9 ;  /* 0x00000008030d7824 */ /* 0x000fe200078e0209 */
[C---:B------:R-:W-:Y:S01]  /*8200*/  LEA R8, P6, R9.reuse, R2, 0x1 ;  /* 0x0000000209087211 */ /* 0x040fe200078c08ff */
[----:B------:R0:W-:Y:S03]  /*8210*/  @P5 STG.E.U16 desc[UR8][R4.64], R29 ;  /* 0x0000001d04005986 */ /* 0x0001e6000c101508 */
[----:B------:R-:W-:Y:S02]  /*8220*/  LEA.HI.X.SX32 R9, R9, R0, 0x1, P6 ;  /* 0x0000000009097211 */ /* 0x000fe400030f0eff */
[----:B------:R-:W-:Y:S01]  /*8230*/  LEA R10, P6, R13, R2, 0x1 ;  /* 0x000000020d0a7211 */ /* 0x000fe200078c08ff */
[----:B------:R-:W-:Y:S01]  /*8240*/  @P3 STG.E.U16 desc[UR8][R6.64], R18 ;  /* 0x0000001206003986 */ /* 0x000fe2000c101508 */
[----:B---3--:R-:W-:-:S02]  /*8250*/  ISETP.LT.AND P5, PT, R24, UR11, !P0 ;  /* 0x0000000b18007c0c */ /* 0x008fc4000c7a1270 */
[----:B------:R-:W-:Y:S01]  /*8260*/  LEA.HI.X.SX32 R11, R13, R0, 0x1, P6 ;  /* 0x000000000d0b7211 */ /* 0x000fe200030f0eff */
[----:B------:R-:W-:Y:S04]  /*8270*/  @P4 STG.E.U16 desc[UR8][R8.64], R22 ;  /* 0x0000001608004986 */ /* 0x000fe8000c101508 */
[----:B------:R-:W3:Y:S04]  /*8280*/  LDL.LU R24, [R1+0x2c] ;  /* 0x00002c0001187983 */ /* 0x000ee80000300800 */
[----:B------:R-:W-:Y:S01]  /*8290*/  @P1 STG.E.U16 desc[UR8][R10.64], R26 ;  /* 0x0000001a0a001986 */ /* 0x000fe2000c101508 */
[----:B------:R-:W-:Y:S01]  /*82a0*/  IMAD R15, R3, 0x8, R13 ;  /* 0x00000008030f7824 */ /* 0x000fe200078e020d */
[----:B------:R-:W-:-:S02]  /*82b0*/  ISETP.LT.AND P2, PT, R32, UR11, !P0 ;  /* 0x0000000b20007c0c */ /* 0x000fc4000c741270 */
[----:B------:R-:W-:Y:S02]  /*82c0*/  ISETP.LT.AND P3, PT, R20, UR11, !P0 ;  /* 0x0000000b14007c0c */ /* 0x000fe4000c761270 */
[----:B0-----:R-:W-:-:S04]  /*82d0*/  LEA R4, P6, R15, R2, 0x1 ;  /* 0x000000020f047211 */ /* 0x001fc800078c08ff */
[----:B------:R-:W-:-:S05]  /*82e0*/  LEA.HI.X.SX32 R5, R15, R0, 0x1, P6 ;  /* 0x000000000f057211 */ /* 0x000fca00030f0eff */
[----:B------:R0:W-:Y:S02]  /*82f0*/  @P2 STG.E.U16 desc[UR8][R4.64], R30 ;  /* 0x0000001e04002986 */ /* 0x0001e4000c101508 */
[----:B0-----:R-:W-:Y:S01]  /*8300*/  PRMT R5, R26, 0x7632, R5 ;  /* 0x000076321a057816 */ /* 0x001fe20000000005 */
[----:B------:R-:W-:-:S04]  /*8310*/  IMAD R13, R3, 0x8, R15 ;  /* 0x00000008030d7824 */ /* 0x000fc800078e020f */
[----:B------:R-:W-:Y:S01]  /*8320*/  IMAD R15, R3, 0x8, R13 ;  /* 0x00000008030f7824 */ /* 0x000fe200078e020d */
[C---:B------:R-:W-:Y:S02]  /*8330*/  LEA R6, P6, R13.reuse, R2, 0x1 ;  /* 0x000000020d067211 */ /* 0x040fe400078c08ff */
[----:B------:R-:W-:Y:S02]  /*8340*/  PRMT R18, R18, 0x7632, R18 ;  /* 0x0000763212127816 */ /* 0x000fe40000000012 */
[----:B------:R-:W-:Y:S01]  /*8350*/  LEA.HI.X.SX32 R7, R13, R0, 0x1, P6 ;  /* 0x000000000d077211 */ /* 0x000fe200030f0eff */
[----:B------:R-:W-:Y:S01]  /*8360*/  IMAD R13, R3, 0x8, R15 ;  /* 0x00000008030d7824 */ /* 0x000fe200078e020f */
[----:B------:R-:W-:-:S03]  /*8370*/  LEA R8, P6, R15, R2, 0x1 ;  /* 0x000000020f087211 */ /* 0x000fc600078c08ff */
[----:B------:R-:W-:Y:S01]  /*8380*/  @P5 STG.E.U16 desc[UR8][R6.64], R18 ;  /* 0x0000001206005986 */ /* 0x000fe2000c101508 */
[----:B------:R-:W-:Y:S02]  /*8390*/  LEA.HI.X.SX32 R9, R15, R0, 0x1, P6 ;  /* 0x000000000f097211 */ /* 0x000fe400030f0eff */
[C---:B------:R-:W-:Y:S01]  /*83a0*/  ISETP.LT.AND P5, PT, R225.reuse, UR11, !P0 ;  /* 0x0000000be1007c0c */ /* 0x040fe2000c7a1270 */
[----:B------:R-:W-:Y:S01]  /*83b0*/  IMAD R225, R225, R3, RZ ;  /* 0x00000003e1e17224 */ /* 0x000fe200078e02ff */
[C---:B------:R-:W-:Y:S02]  /*83c0*/  LEA R10, P6, R13.reuse, R2, 0x1 ;  /* 0x000000020d0a7211 */ /* 0x040fe400078c08ff */
[----:B------:R-:W-:Y:S02]  /*83d0*/  PRMT R22, R22, 0x7632, R22 ;  /* 0x0000763216167816 */ /* 0x000fe40000000016 */
[----:B------:R-:W-:Y:S02]  /*83e0*/  LEA.HI.X.SX32 R11, R13, R0, 0x1, P6 ;  /* 0x000000000d0b7211 */ /* 0x000fe400030f0eff */
[----:B------:R-:W-:Y:S01]  /*83f0*/  LEA R4, P6, R225, R2, 0x1 ;  /* 0x00000002e1047211 */ /* 0x000fe200078c08ff */
[----:B------:R-:W-:Y:S01]  /*8400*/  @P3 STG.E.U16 desc[UR8][R8.64], R22 ;  /* 0x0000001608003986 */ /* 0x000fe2000c101508 */
[----:B------:R-:W-:-:S02]  /*8410*/  PRMT R30, R30, 0x7632, R30 ;  /* 0x000076321e1e7816 */ /* 0x000fc4000000001e */
[----:B----4-:R-:W-:Y:S02]  /*8420*/  ISETP.LT.AND P4, PT, R12, UR11, !P0 ;  /* 0x0000000b0c007c0c */ /* 0x010fe4000c781270 */
[----:B------:R-:W4:Y:S01]  /*8430*/  LDL.LU R12, [R1+0x28] ;  /* 0x00002800010c7983 */ /* 0x000f220000300800 */
[----:B------:R-:W-:-:S03]  /*8440*/  ISETP.LT.AND P1, PT, R16, UR11, !P0 ;  /* 0x0000000b10007c0c */ /* 0x000fc6000c721270 */
[----:B------:R-:W5:Y:S04]  /*8450*/  LDL.LU R17, [R1+0x24] ;  /* 0x0000240001117983 */ /* 0x000f680000300800 */
[----:B------:R-:W5:Y:S04]  /*8460*/  LDL.LU R16, [R1+0x20] ;  /* 0x0000200001107983 */ /* 0x000f680000300800 */
[----:B------:R-:W5:Y:S04]  /*8470*/  LDL.LU R21, [R1+0x1c] ;  /* 0x00001c0001157983 */ /* 0x000f680000300800 */
[----:B------:R-:W5:Y:S01]  /*8480*/  LDL.LU R20, [R1+0x18] ;  /* 0x0000180001147983 */ /* 0x000f620000300800 */
[----:B--2---:R-:W-:-:S03]  /*8490*/  ISETP.LT.AND P2, PT, R14, UR11, !P0 ;  /* 0x0000000b0e007c0c */ /* 0x004fc6000c741270 */
[----:B------:R-:W2:Y:S04]  /*84a0*/  LDL.LU R14, [R1+0x14] ;  /* 0x00001400010e7983 */ /* 0x000ea80000300800 */
[----:B------:R-:W2:Y:S04]  /*84b0*/  LDL.LU R26, [R1+0x10] ;  /* 0x00001000011a7983 */ /* 0x000ea80000300800 */
[----:B------:R-:W2:Y:S04]  /*84c0*/  LDL.LU R35, [R1+0xc] ;  /* 0x00000c0001237983 */ /* 0x000ea80000300800 */
[----:B------:R-:W2:Y:S04]  /*84d0*/  LDL.LU R34, [R1+0x8] ;  /* 0x0000080001227983 */ /* 0x000ea80000300800 */
[----:B------:R-:W2:Y:S04]  /*84e0*/  LDL.LU R32, [R1+0x4] ;  /* 0x0000040001207983 */ /* 0x000ea80000300800 */
[----:B------:R0:W-:Y:S02]  /*84f0*/  @P4 STG.E.U16 desc[UR8][R10.64], R5 ;  /* 0x000000050a004986 */ /* 0x0001e4000c101508 */
[----:B0-----:R-:W-:-:S05]  /*8500*/  LEA.HI.X.SX32 R5, R225, R0, 0x1, P6 ;  /* 0x00000000e1057211 */ /* 0x001fca00030f0eff */
[----:B------:R0:W-:Y:S04]  /*8510*/  @P5 STG.E.U16 desc[UR8][R4.64], R30 ;  /* 0x0000001e04005986 */ /* 0x0001e8000c101508 */
[----:B0-----:R-:W2:Y:S01]  /*8520*/  LDL.LU R30, [R1] ;  /* 0x00000000011e7983 */ /* 0x001ea20000300800 */
[----:B------:R-:W-:-:S04]  /*8530*/  IMAD R13, R3, 0x10, R13 ;  /* 0x00000010030d7824 */ /* 0x000fc800078e020d */
[----:B------:R-:W-:Y:S01]  /*8540*/  IMAD R9, R3, 0x8, R13 ;  /* 0x0000000803097824 */ /* 0x000fe200078e020d */
[----:B------:R-:W-:-:S04]  /*8550*/  LEA R6, P6, R13, R2, 0x1 ;  /* 0x000000020d067211 */ /* 0x000fc800078c08ff */
[----:B------:R-:W-:Y:S01]  /*8560*/  LEA.HI.X.SX32 R7, R13, R0, 0x1, P6 ;  /* 0x000000000d077211 */ /* 0x000fe200030f0eff */
[----:B------:R-:W-:Y:S01]  /*8570*/  IMAD R13, R3, 0x8, R9 ;  /* 0x00000008030d7824 */ /* 0x000fe200078e0209 */
[----:B------:R-:W-:Y:S02]  /*8580*/  LEA R8, P5, R9, R2, 0x1 ;  /* 0x0000000209087211 */ /* 0x000fe400078a08ff */
[----:B---3--:R-:W-:Y:S01]  /*8590*/  ISETP.LT.AND P3, PT, R24, UR11, !P0 ;  /* 0x0000000b18007c0c */ /* 0x008fe2000c761270 */
[----:B------:R-:W-:Y:S01]  /*85a0*/  IMAD R11, R3, 0x8, R13 ;  /* 0x00000008030b7824 */ /* 0x000fe200078e020d */
[----:B------:R-:W-:Y:S01]  /*85b0*/  LEA.HI.X.SX32 R9, R9, R0, 0x1, P5 ;  /* 0x0000000009097211 */ /* 0x000fe200028f0eff */
[----:B------:R0:W-:Y:S02]  /*85c0*/  @P1 STG.E.U16 desc[UR8][R6.64], R19 ;  /* 0x0000001306001986 */ /* 0x0001e4000c101508 */
[----:B------:R-:W-:Y:S02]  /*85d0*/  IMAD R15, R3, 0x8, R11 ;  /* 0x00000008030f7824 */ /* 0x000fe400078e020b */
[----:B------:R-:W-:Y:S01]  /*85e0*/  @P2 STG.E.U16 desc[UR8][R8.64], R23 ;  /* 0x0000001708002986 */ /* 0x000fe2000c101508 */
[----:B------:R-:W-:-:S03]  /*85f0*/  PRMT R25, R19, 0x7632, R25 ;  /* 0x0000763213197816 */ /* 0x000fc60000000019 */
[----:B------:R-:W1:Y:S01]  /*8600*/  LDS.128 R4, [R40+UR4] ;  /* 0x0000000428047984 */ /* 0x000e620008000c00 */
[----:B0-----:R-:W-:-:S04]  /*8610*/  IMAD R19, R3, 0x8, R15 ;  /* 0x0000000803137824 */ /* 0x001fc800078e020f */
[----:B------:R-:W-:Y:S02]  /*8620*/  IMAD R29, R3, 0x8, R19 ;  /* 0x00000008031d7824 */ /* 0x000fe400078e0213 */
[----:B------:R-:W-:Y:S01]  /*8630*/  IMAD R33, R224, R3, RZ ;  /* 0x00000003e0217224 */ /* 0x000fe200078e02ff */
[----:B------:R-:W-:Y:S02]  /*8640*/  PRMT R28, R31, 0x7632, R28 ;  /* 0x000076321f1c7816 */ /* 0x000fe4000000001c */
[----:B----4-:R-:W-:Y:S02]  /*8650*/  ISETP.LT.AND P4, PT, R12, UR11, !P0 ;  /* 0x0000000b0c007c0c */ /* 0x010fe4000c781270 */
[----:B------:R-:W-:-:S04]  /*8660*/  LEA R12, P5, R13, R2, 0x1 ;  /* 0x000000020d0c7211 */ /* 0x000fc800078a08ff */
[----:B------:R-:W-:Y:S02]  /*8670*/  LEA.HI.X.SX32 R13, R13, R0, 0x1, P5 ;  /* 0x000000000d0d7211 */ /* 0x000fe400028f0eff */
[----:B-----5:R-:W-:Y:S02]  /*8680*/  ISETP.LT.AND P1, PT, R16, UR11, !P0 ;  /* 0x0000000b10007c0c */ /* 0x020fe4000c721270 */
[----:B------:R-:W-:Y:S02]  /*8690*/  LEA R16, P5, R11, R2, 0x1 ;  /* 0x000000020b107211 */ /* 0x000fe400078a08ff */
[----:B------:R-:W-:Y:S02]  /*86a0*/  ISETP.LT.AND P6, PT, R17, UR11, !P0 ;  /* 0x0000000b11007c0c */ /* 0x000fe4000c7c1270 */
[----:B------:R-:W-:Y:S01]  /*86b0*/  LEA.HI.X.SX32 R17, R11, R0, 0x1, P5 ;  /* 0x000000000b117211 */ /* 0x000fe200028f0eff */
[----:B------:R0:W-:Y:S01]  /*86c0*/  @P3 STG.E.U16 desc[UR8][R12.64], R27 ;  /* 0x0000001b0c003986 */ /* 0x0001e2000c101508 */
[----:B------:R-:W-:-:S03]  /*86d0*/  ISETP.LT.AND P5, PT, R20, UR11, !P0 ;  /* 0x0000000b14007c0c */ /* 0x000fc6000c7a1270 */
[----:B------:R-:W-:Y:S01]  /*86e0*/  @P4 STG.E.U16 desc[UR8][R16.64], R31 ;  /* 0x0000001f10004986 */ /* 0x000fe2000c101508 */
[----:B------:R-:W-:Y:S02]  /*86f0*/  LEA R20, P4, R15, R2, 0x1 ;  /* 0x000000020f147211 */ /* 0x000fe400078808ff */
[----:B------:R-:W-:Y:S01]  /*8700*/  ISETP.LT.AND P2, PT, R21, UR11, !P0 ;  /* 0x0000000b15007c0c */ /* 0x000fe2000c741270 */
[----:B------:R-:W3:Y:S01]  /*8710*/  LDS.128 R8, [R40+UR4+0x200] ;  /* 0x0002000428087984 */ /* 0x000ee20008000c00 */
[----:B------:R-:W-:Y:S02]  /*8720*/  LEA.HI.X.SX32 R21, R15, R0, 0x1, P4 ;  /* 0x000000000f157211 */ /* 0x000fe400020f0eff */
[----:B------:R-:W-:Y:S02]  /*8730*/  LEA R22, P4, R19, R2, 0x1 ;  /* 0x0000000213167211 */ /* 0x000fe400078808ff */
[----:B0-----:R-:W-:Y:S02]  /*8740*/  PRMT R27, R23, 0x7632, R27 ;  /* 0x00007632171b7816 */ /* 0x001fe4000000001b */
[----:B------:R-:W-:Y:S01]  /*8750*/  LEA.HI.X.SX32 R23, R19, R0, 0x1, P4 ;  /* 0x0000000013177211 */ /* 0x000fe200020f0eff */
[----:B------:R0:W-:Y:S01]  /*8760*/  @P6 STG.E.U16 desc[UR8][R20.64], R25 ;  /* 0x0000001914006986 */ /* 0x0001e2000c101508 */
[----:B------:R-:W-:-:S03]  /*8770*/  LEA R24, P6, R29, R2, 0x1 ;  /* 0x000000021d187211 */ /* 0x000fc600078c08ff */
[----:B------:R-:W-:Y:S01]  /*8780*/  LDS.128 R16, [R40+UR4+0x600] ;  /* 0x0006000428107984 */ /* 0x000fe20008000c00 */
[----:B--2---:R-:W-:-:S03]  /*8790*/  ISETP.LT.AND P3, PT, R14, UR11, !P0 ;  /* 0x0000000b0e007c0c */ /* 0x004fc6000c761270 */
[----:B------:R-:W2:Y:S04]  /*87a0*/  LDS.128 R12, [R40+UR4+0x400] ;  /* 0x00040004280c7984 */ /* 0x000ea80008000c00 */
[----:B------:R4:W-:Y:S01]  /*87b0*/  @P1 STG.E.U16 desc[UR8][R22.64], R27 ;  /* 0x0000001b16001986 */ /* 0x0009e2000c101508 */
[----:B------:R-:W-:Y:S02]  /*87c0*/  ISETP.LT.AND P1, PT, R26, UR11, !P0 ;  /* 0x0000000b1a007c0c */ /* 0x000fe4000c721270 */
[----:B0-----:R-:W-:Y:S01]  /*87d0*/  LEA.HI.X.SX32 R25, R29, R0, 0x1, P6 ;  /* 0x000000001d197211 */ /* 0x001fe200030f0eff */
[----:B------:R-:W-:Y:S01]  /*87e0*/  IMAD R29, R3, 0x10, R29 ;  /* 0x00000010031d7824 */ /* 0x000fe200078e021d */
[----:B------:R-:W-:Y:S02]  /*87f0*/  LEA R26, P6, R33, R2, 0x1 ;  /* 0x00000002211a7211 */ /* 0x000fe400078c08ff */
[----:B------:R-:W-:-:S02]  /*8800*/  PRMT R21, R27, 0x7632, R21 ;  /* 0x000076321b157816 */ /* 0x000fc40000000015 */
[----:B------:R-:W-:Y:S02]  /*8810*/  ISETP.LT.AND P4, PT, R224, UR11, !P0 ;  /* 0x0000000be0007c0c */ /* 0x000fe4000c781270 */
[----:B----4-:R-:W-:Y:S01]  /*8820*/  LEA.HI.X.SX32 R27, R33, R0, 0x1, P6 ;  /* 0x00000000211b7211 */ /* 0x010fe200030f0eff */
[----:B------:R-:W-:Y:S01]  /*8830*/  IMAD R23, R3, 0x8, R29 ;  /* 0x0000000803177824 */ /* 0x000fe200078e021d */
[----:B------:R-:W-:Y:S01]  /*8840*/  LEA R20, P6, R29, R2, 0x1 ;  /* 0x000000021d147211 */ /* 0x000fe200078c08ff */
[----:B------:R0:W-:Y:S01]  /*8850*/  @P2 STG.E.U16 desc[UR8][R24.64], R21 ;  /* 0x0000001518002986 */ /* 0x0001e2000c101508 */
[----:B------:R-:W-:Y:S02]  /*8860*/  ISETP.LT.AND P2, PT, R35, UR11, !P0 ;  /* 0x0000000b23007c0c */ /* 0x000fe4000c741270 */
[----:B0-----:R-:W-:Y:S01]  /*8870*/  LEA.HI.X.SX32 R21, R29, R0, 0x1, P6 ;  /* 0x000000001d157211 */ /* 0x001fe200030f0eff */
[----:B------:R-:W-:Y:S01]  /*8880*/  IMAD R29, R3, 0x8, R23 ;  /* 0x00000008031d7824 */ /* 0x000fe200078e0217 */
[----:B------:R-:W-:-:S03]  /*8890*/  LEA R22, P6, R23, R2, 0x1 ;  /* 0x0000000217167211 */ /* 0x000fc600078c08ff */
[----:B------:R-:W-:Y:S01]  /*88a0*/  IMAD R31, R3, 0x8, R29 ;  /* 0x00000008031f7824 */ /* 0x000fe200078e021d */
[----:B------:R-:W-:Y:S02]  /*88b0*/  LEA.HI.X.SX32 R23, R23, R0, 0x1, P6 ;  /* 0x0000000017177211 */ /* 0x000fe400030f0eff */
[C---:B------:R-:W-:Y:S01]  /*88c0*/  LEA R24, P6, R29.reuse, R2, 0x1 ;  /* 0x000000021d187211 */ /* 0x040fe200078c08ff */
[----:B------:R0:W-:Y:S01]  /*88d0*/  @P4 STG.E.U16 desc[UR8][R26.64], R28 ;  /* 0x0000001c1a004986 */ /* 0x0001e2000c101508 */
[----:B------:R-:W-:Y:S02]  /*88e0*/  ISETP.LT.AND P4, PT, R34, UR11, !P0 ;  /* 0x0000000b22007c0c */ /* 0x000fe4000c781270 */
[----:B------:R-:W-:Y:S01]  /*88f0*/  LEA.HI.X.SX32 R25, R29, R0, 0x1, P6 ;  /* 0x000000001d197211 */ /* 0x000fe200030f0eff */
[----:B------:R-:W-:Y:S01]  /*8900*/  IMAD R29, R3, 0x8, R31 ;  /* 0x00000008031d7824 */ /* 0x000fe200078e021f */
[----:B-1----:R1:W-:Y:S01]  /*8910*/  @P5 STG.E.U16 desc[UR8][R20.64], R4 ;  /* 0x0000000414005986 */ /* 0x0023e2000c101508 */
[----:B0-----:R-:W-:-:S04]  /*8920*/  LEA R26, P6, R31, R2, 0x1 ;  /* 0x000000021f1a7211 */ /* 0x001fc800078c08ff */
[----:B------:R-:W-:Y:S01]  /*8930*/  LEA.HI.X.SX32 R27, R31, R0, 0x1, P6 ;  /* 0x000000001f1b7211 */ /* 0x000fe200030f0eff */
[----:B------:R-:W-:Y:S01]  /*8940*/  IMAD R31, R3, 0x8, R29 ;  /* 0x00000008031f7824 */ /* 0x000fe200078e021d */
[C---:B-1----:R-:W-:Y:S01]  /*8950*/  LEA R20, P6, R29.reuse, R2, 0x1 ;  /* 0x000000021d147211 */ /* 0x042fe200078c08ff */
[----:B---3--:R0:W-:Y:S01]  /*8960*/  @P3 STG.E.U16 desc[UR8][R22.64], R8 ;  /* 0x0000000816003986 */ /* 0x0081e2000c101508 */
[----:B------:R-:W-:Y:S02]  /*8970*/  PRMT R4, R4, 0x7632, R4 ;  /* 0x0000763204047816 */ /* 0x000fe40000000004 */
[----:B------:R-:W-:Y:S01]  /*8980*/  LEA.HI.X.SX32 R21, R29, R0, 0x1, P6 ;  /* 0x000000001d157211 */ /* 0x000fe200030f0eff */
[----:B------:R-:W-:Y:S01]  /*8990*/  IMAD R29, R3, 0x8, R31 ;  /* 0x00000008031d7824 */ /* 0x000fe200078e021f */
[----:B------:R-:W-:Y:S01]  /*89a0*/  ISETP.LT.AND P5, PT, R32, UR11, !P0 ;  /* 0x0000000b20007c0c */ /* 0x000fe2000c7a1270 */
[----:B--2---:R1:W-:Y:S04]  /*89b0*/  @P1 STG.E.U16 desc[UR8][R24.64], R12 ;  /* 0x0000000c18001986 */ /* 0x0043e8000c101508 */
[----:B------:R-:W-:Y:S01]  /*89c0*/  @P2 STG.E.U16 desc[UR8][R26.64], R16 ;  /* 0x000000101a002986 */ /* 0x000fe2000c101508 */
[----:B0-----:R-:W-:-:S03]  /*89d0*/  LEA R22, P6, R31, R2, 0x1 ;  /* 0x000000021f167211 */ /* 0x001fc600078c08ff */
[----:B------:R0:W-:Y:S01]  /*89e0*/  @P4 STG.E.U16 desc[UR8][R20.64], R4 ;  /* 0x0000000414004986 */ /* 0x0001e2000c101508 */
[C---:B------:R-:W-:Y:S01]  /*89f0*/  ISETP.LT.AND P4, PT, R223.reuse, UR11, !P0 ;  /* 0x0000000bdf007c0c */ /* 0x040fe2000c781270 */
[----:B------:R-:W-:Y:S01]  /*8a00*/  IMAD R223, R223, R3, RZ ;  /* 0x00000003dfdf7224 */ /* 0x000fe200078e02ff */
[----:B------:R-:W-:Y:S02]  /*8a10*/  LEA.HI.X.SX32 R23, R31, R0, 0x1, P6 ;  /* 0x000000001f177211 */ /* 0x000fe400030f0eff */
[C---:B-1----:R-:W-:Y:S02]  /*8a20*/  LEA R24, P6, R29.reuse, R2, 0x1 ;  /* 0x000000021d187211 */ /* 0x042fe400078c08ff */
[----:B------:R-:W-:Y:S02]  /*8a30*/  PRMT R8, R8, 0x7632, R8 ;  /* 0x0000763208087816 */ /* 0x000fe40000000008 */
[----:B------:R-:W-:Y:S01]  /*8a40*/  LEA.HI.X.SX32 R25, R29, R0, 0x1, P6 ;  /* 0x000000001d197211 */ /* 0x000fe200030f0eff */
[----:B------:R-:W-:Y:S01]  /*8a50*/  IMAD R29, R3, 0x10, R29 ;  /* 0x00000010031d7824 */ /* 0x000fe200078e021d */
[----:B------:R-:W-:-:S02]  /*8a60*/  ISETP.LT.AND P3, PT, R30, UR11, !P0 ;  /* 0x0000000b1e007c0c */ /* 0x000fc4000c761270 */
[C---:B0-----:R-:W-:Y:S01]  /*8a70*/  LEA R20, P6, R223.reuse, R2, 0x1 ;  /* 0x00000002df147211 */ /* 0x041fe200078c08ff */
[----:B------:R0:W-:Y:S03]  /*8a80*/  @P5 STG.E.U16 desc[UR8][R22.64], R8 ;  /* 0x0000000816005986 */ /* 0x0001e6000c101508 */
[----:B------:R-:W-:Y:S02]  /*8a90*/  LEA.HI.X.SX32 R21, R223, R0, 0x1, P6 ;  /* 0x00000000df157211 */ /* 0x000fe400030f0eff */
[----:B------:R-:W-:Y:S02]  /*8aa0*/  LEA R26, P6, R29, R2, 0x1 ;  /* 0x000000021d1a7211 */ /* 0x000fe400078c08ff */
[----:B------:R-:W-:Y:S01]  /*8ab0*/  PRMT R12, R12, 0x7632, R12 ;  /* 0x000076320c0c7816 */ /* 0x000fe2000000000c */
[----:B0-----:R-:W-:Y:S01]  /*8ac0*/  IMAD R23, R3, 0x8, R29 ;  /* 0x0000000803177824 */ /* 0x001fe200078e021d */
[----:B------:R-:W-:-:S02]  /*8ad0*/  LEA.HI.X.SX32 R27, R29, R0, 0x1, P6 ;  /* 0x000000001d1b7211 */ /* 0x000fc400030f0eff */
[----:B------:R-:W-:Y:S01]  /*8ae0*/  ISETP.LT.AND P1, PT, R252, UR11, !P0 ;  /* 0x0000000bfc007c0c */ /* 0x000fe2000c721270 */
[----:B------:R-:W-:Y:S01]  /*8af0*/  IMAD R29, R3, 0x8, R23 ;  /* 0x00000008031d7824 */ /* 0x000fe200078e0217 */
[----:B------:R-:W-:Y:S01]  /*8b00*/  LEA R22, P6, R23, R2, 0x1 ;  /* 0x0000000217167211 */ /* 0x000fe200078c08ff */
[----:B------:R0:W-:Y:S01]  /*8b10*/  @P3 STG.E.U16 desc[UR8][R24.64], R12 ;  /* 0x0000000c18003986 */ /* 0x0001e2000c101508 */
[----:B------:R-:W-:Y:S01]  /*8b20*/  PRMT R16, R16, 0x7632, R16 ;  /* 0x0000763210107816 */ /* 0x000fe20000000010 */
[----:B------:R-:W-:Y:S01]  /*8b30*/  IMAD R31, R3, 0x8, R29 ;  /* 0x00000008031f7824 */ /* 0x000fe200078e021d */
[----:B------:R-:W-:Y:S02]  /*8b40*/  LEA.HI.X.SX32 R23, R23, R0, 0x1, P6 ;  /* 0x0000000017177211 */ /* 0x000fe400030f0eff */
[----:B------:R-:W-:Y:S02]  /*8b50*/  ISETP.LT.AND P2, PT, R251, UR11, !P0 ;  /* 0x0000000bfb007c0c */ /* 0x000fe4000c741270 */
[----:B------:R-:W-:Y:S01]  /*8b60*/  ISETP.LT.AND P5, PT, R250, UR11, !P0 ;  /* 0x0000000bfa007c0c */ /* 0x000fe2000c7a1270 */
[----:B------:R1:W-:Y:S01]  /*8b70*/  @P4 STG.E.U16 desc[UR8][R20.64], R16 ;  /* 0x0000001014004986 */ /* 0x0003e2000c101508 */
[----:B0-----:R-:W-:-:S04]  /*8b80*/  LEA R24, P6, R29, R2, 0x1 ;  /* 0x000000021d187211 */ /* 0x001fc800078c08ff */
[----:B------:R-:W-:Y:S01]  /*8b90*/  LEA.HI.X.SX32 R25, R29, R0, 0x1, P6 ;  /* 0x000000001d197211 */ /* 0x000fe200030f0eff */
[----:B------:R-:W-:Y:S01]  /*8ba0*/  IMAD R29, R3, 0x8, R31 ;  /* 0x00000008031d7824 */ /* 0x000fe200078e021f */
[----:B-1----:R-:W-:Y:S01]  /*8bb0*/  LEA R20, P6, R31, R2, 0x1 ;  /* 0x000000021f147211 */ /* 0x002fe200078c08ff */
[----:B------:R0:W-:Y:S01]  /*8bc0*/  @P1 STG.E.U16 desc[UR8][R26.64], R5 ;  /* 0x000000051a001986 */ /* 0x0001e2000c101508 */
[----:B------:R-:W-:Y:S02]  /*8bd0*/  ISETP.LT.AND P3, PT, R249, UR11, !P0 ;  /* 0x0000000bf9007c0c */ /* 0x000fe4000c761270 */
[----:B------:R-:W-:Y:S02]  /*8be0*/  LEA.HI.X.SX32 R21, R31, R0, 0x1, P6 ;  /* 0x000000001f157211 */ /* 0x000fe400030f0eff */
[----:B------:R-:W-:Y:S02]  /*8bf0*/  ISETP.LT.AND P4, PT, R248, UR11, !P0 ;  /* 0x0000000bf8007c0c */ /* 0x000fe4000c781270 */
[----:B------:R-:W-:-:S02]  /*8c00*/  LEA R4, P6, R29, R2, 0x1 ;  /* 0x000000021d047211 */ /* 0x000fc400078c08ff */
[----:B------:R-:W-:Y:S01]  /*8c10*/  ISETP.LT.AND P1, PT, R247, UR11, !P0 ;  /* 0x0000000bf7007c0c */ /* 0x000fe2000c721270 */
[----:B0-----:R-:W-:Y:S01]  /*8c20*/  IMAD R27, R3, 0x8, R29 ;  /* 0x00000008031b7824 */ /* 0x001fe200078e021d */
[----:B------:R-:W-:Y:S01]  /*8c30*/  PRMT R12, R5, 0x7632, R12 ;  /* 0x00007632050c7816 */ /* 0x000fe2000000000c */
[----:B------:R0:W-:Y:S01]  /*8c40*/  @P2 STG.E.U16 desc[UR8][R22.64], R9 ;  /* 0x0000000916002986 */ /* 0x0001e2000c101508 */
[----:B------:R-:W-:-:S03]  /*8c50*/  LEA.HI.X.SX32 R5, R29, R0, 0x1, P6 ;  /* 0x000000001d057211 */ /* 0x000fc600030f0eff */
[----:B------:R1:W-:Y:S01]  /*8c60*/  @P5 STG.E.U16 desc[UR8][R24.64], R13 ;  /* 0x0000000d18005986 */ /* 0x0003e2000c101508 */
[----:B------:R-:W-:Y:S02]  /*8c70*/  ISETP.LT.AND P2, PT, R246, UR11, !P0 ;  /* 0x0000000bf6007c0c */ /* 0x000fe4000c741270 */
[----:B0-----:R-:W-:Y:S01]  /*8c80*/  LEA R22, P6, R27, R2, 0x1 ;  /* 0x000000021b167211 */ /* 0x001fe200078c08ff */
[----:B-1----:R-:W-:-:S03]  /*8c90*/  IMAD R25, R3, 0x8, R27 ;  /* 0x0000000803197824 */ /* 0x002fc600078e021b */
[----:B------:R-:W-:Y:S02]  /*8ca0*/  LEA.HI.X.SX32 R23, R27, R0, 0x1, P6 ;  /* 0x000000001b177211 */ /* 0x000fe400030f0eff */
[----:B------:R-:W-:Y:S01]  /*8cb0*/  PRMT R9, R9, 0x7632, R9 ;  /* 0x0000763209097816 */ /* 0x000fe20000000009 */
[----:B------:R-:W-:Y:S01]  /*8cc0*/  IMAD R27, R222, R3, RZ ;  /* 0x00000003de1b7224 */ /* 0x000fe200078e02ff */
[----:B------:R-:W-:Y:S01]  /*8cd0*/  LEA R8, P6, R25, R2, 0x1 ;  /* 0x0000000219087211 */ /* 0x000fe200078c08ff */
[----:B------:R0:W-:Y:S04]  /*8ce0*/  @P3 STG.E.U16 desc[UR8][R20.64], R17 ;  /* 0x0000001114003986 */ /* 0x0001e8000c101508 */
[----:B------:R-:W-:Y:S04]  /*8cf0*/  @P4 STG.E.U16 desc[UR8][R4.64], R12 ;  /* 0x0000000c04004986 */ /* 0x000fe8000c101508 */
[----:B------:R1:W-:Y:S01]  /*8d00*/  @P1 STG.E.U16 desc[UR8][R22.64], R9 ;  /* 0x0000000916001986 */ /* 0x0003e2000c101508 */
[----:B------:R-:W-:-:S02]  /*8d10*/  PRMT R13, R13, 0x7632, R13 ;  /* 0x000076320d0d7816 */ /* 0x000fc4000000000d */
[----:B0-----:R-:W-:Y:S02]  /*8d20*/  PRMT R20, R17, 0x7632, R20 ;  /* 0x0000763211147816 */ /* 0x001fe40000000014 */
[----:B-1----:R-:W-:Y:S01]  /*8d30*/  LEA.HI.X.SX32 R9, R25, R0, 0x1, P6 ;  /* 0x0000000019097211 */ /* 0x002fe200030f0eff */
[----:B------:R-:W-:Y:S01]  /*8d40*/  IMAD R25, R3, 0x10, R25 ;  /* 0x0000001003197824 */ /* 0x000fe200078e0219 */
[----:B------:R-:W-:Y:S02]  /*8d50*/  LEA R4, P6, R27, R2, 0x1 ;  /* 0x000000021b047211 */ /* 0x000fe400078c08ff */
[----:B------:R-:W-:Y:S01]  /*8d60*/  ISETP.LT.AND P4, PT, R222, UR11, !P0 ;  /* 0x0000000bde007c0c */ /* 0x000fe2000c781270 */
[----:B------:R-:W-:Y:S01]  /*8d70*/  IMAD R17, R3, 0x8, R25 ;  /* 0x0000000803117824 */ /* 0x000fe200078e0219 */
[----:B------:R-:W-:Y:S02]  /*8d80*/  LEA.HI.X.SX32 R5, R27, R0, 0x1, P6 ;  /* 0x000000001b057211 */ /* 0x000fe400030f0eff */
[----:B------:R-:W-:Y:S01]  /*8d90*/  LEA R12, P6, R25, R2, 0x1 ;  /* 0x00000002190c7211 */ /* 0x000fe200078c08ff */
[----:B------:R0:W-:Y:S01]  /*8da0*/  @P2 STG.E.U16 desc[UR8][R8.64], R13 ;  /* 0x0000000d08002986 */ /* 0x0001e2000c101508 */
[----:B------:R-:W-:Y:S01]  /*8db0*/  IMAD R21, R3, 0x8, R17 ;  /* 0x0000000803157824 */ /* 0x000fe200078e0211 */
[----:B------:R-:W-:-:S02]  /*8dc0*/  ISETP.LT.AND P5, PT, R245, UR11, !P0 ;  /* 0x0000000bf5007c0c */ /* 0x000fc4000c7a1270 */
[----:B------:R-:W-:Y:S01]  /*8dd0*/  ISETP.LT.AND P3, PT, R244, UR11, !P0 ;  /* 0x0000000bf4007c0c */ /* 0x000fe2000c761270 */
[----:B------:R-:W-:Y:S01]  /*8de0*/  IMAD R23, R3, 0x8, R21 ;  /* 0x0000000803177824 */ /* 0x000fe200078e0215 */
[----:B0-----:R-:W-:Y:S02]  /*8df0*/  LEA.HI.X.SX32 R13, R25, R0, 0x1, P6 ;  /* 0x00000000190d7211 */ /* 0x001fe400030f0eff */
[----:B------:R-:W-:-:S04]  /*8e00*/  LEA R16, P6, R17, R2, 0x1 ;  /* 0x0000000211107211 */ /* 0x000fc800078c08ff */
[----:B------:R-:W-:Y:S02]  /*8e10*/  LEA.HI.X.SX32 R17, R17, R0, 0x1, P6 ;  /* 0x0000000011117211 */ /* 0x000fe400030f0eff */
[----:B------:R-:W-:Y:S01]  /*8e20*/  LEA R8, P6, R21, R2, 0x1 ;  /* 0x0000000215087211 */ /* 0x000fe200078c08ff */
[----:B------:R0:W-:Y:S01]  /*8e30*/  @P4 STG.E.U16 desc[UR8][R4.64], R20 ;  /* 0x0000001404004986 */ /* 0x0001e2000c101508 */
[----:B------:R-:W-:Y:S02]  /*8e40*/  ISETP.LT.AND P1, PT, R243, UR11, !P0 ;  /* 0x0000000bf3007c0c */ /* 0x000fe4000c721270 */
[----:B------:R-:W-:Y:S01]  /*8e50*/  LEA.HI.X.SX32 R9, R21, R0, 0x1, P6 ;  /* 0x0000000015097211 */ /* 0x000fe200030f0eff */
[----:B------:R-:W-:Y:S01]  /*8e60*/  IMAD R21, R3, 0x8, R23 ;  /* 0x0000000803157824 */ /* 0x000fe200078e0217 */
[----:B------:R-:W-:Y:S01]  /*8e70*/  ISETP.LT.AND P2, PT, R242, UR11, !P0 ;  /* 0x0000000bf2007c0c */ /* 0x000fe2000c741270 */
[----:B------:R1:W-:Y:S01]  /*8e80*/  @P5 STG.E.U16 desc[UR8][R12.64], R6 ;  /* 0x000000060c005986 */ /* 0x0003e2000c101508 */
[----:B------:R-:W-:-:S02]  /*8e90*/  ISETP.LT.AND P4, PT, R241, UR11, !P0 ;  /* 0x0000000bf1007c0c */ /* 0x000fc4000c781270 */
[----:B0-----:R-:W-:-:S04]  /*8ea0*/  LEA R4, P6, R23, R2, 0x1 ;  /* 0x0000000217047211 */ /* 0x001fc800078c08ff */
[----:B------:R-:W-:Y:S01]  /*8eb0*/  LEA.HI.X.SX32 R5, R23, R0, 0x1, P6 ;  /* 0x0000000017057211 */ /* 0x000fe200030f0eff */
[----:B------:R-:W-:Y:S01]  /*8ec0*/  IMAD R23, R3, 0x8, R21 ;  /* 0x0000000803177824 */ /* 0x000fe200078e0215 */
[C---:B-1----:R-:W-:Y:S01]  /*8ed0*/  LEA R12, P6, R21.reuse, R2, 0x1 ;  /* 0x00000002150c7211 */ /* 0x042fe200078c08ff */
[----:B------:R0:W-:Y:S01]  /*8ee0*/  @P3 STG.E.U16 desc[UR8][R16.64], R10 ;  /* 0x0000000a10003986 */ /* 0x0001e2000c101508 */
[----:B------:R-:W-:Y:S02]  /*8ef0*/  ISETP.LT.AND P5, PT, R240, UR11, !P0 ;  /* 0x0000000bf0007c0c */ /* 0x000fe4000c7a1270 */
[----:B------:R-:W-:Y:S01]  /*8f00*/  LEA.HI.X.SX32 R13, R21, R0, 0x1, P6 ;  /* 0x00000000150d7211 */ /* 0x000fe200030f0eff */
[----:B------:R-:W-:Y:S01]  /*8f10*/  IMAD R21, R3, 0x8, R23 ;  /* 0x0000000803157824 */ /* 0x000fe200078e0217 */
[----:B------:R-:W-:Y:S02]  /*8f20*/  ISETP.LT.AND P3, PT, R239, UR11, !P0 ;  /* 0x0000000bef007c0c */ /* 0x000fe4000c761270 */
[----:B------:R-:W-:Y:S01]  /*8f30*/  PRMT R6, R6, 0x7632, R6 ;  /* 0x0000763206067816 */ /* 0x000fe20000000006 */
[----:B------:R1:W-:Y:S01]  /*8f40*/  @P1 STG.E.U16 desc[UR8][R8.64], R14 ;  /* 0x0000000e08001986 */ /* 0x0003e2000c101508 */
[----:B0-----:R-:W-:-:S03]  /*8f50*/  LEA R16, P6, R23, R2, 0x1 ;  /* 0x0000000217107211 */ /* 0x001fc600078c08ff */
[----:B------:R0:W-:Y:S01]  /*8f60*/  @P2 STG.E.U16 desc[UR8][R4.64], R18 ;  /* 0x0000001204002986 */ /* 0x0001e2000c101508 */
[----:B------:R-:W-:-:S03]  /*8f70*/  LEA.HI.X.SX32 R17, R23, R0, 0x1, P6 ;  /* 0x0000000017117211 */ /* 0x000fc600030f0eff */
[----:B------:R2:W-:Y:S01]  /*8f80*/  @P4 STG.E.U16 desc[UR8][R12.64], R6 ;  /* 0x000000060c004986 */ /* 0x0005e2000c101508 */
[----:B-1----:R-:W-:Y:S02]  /*8f90*/  LEA R8, P6, R21, R2, 0x1 ;  /* 0x0000000215087211 */ /* 0x002fe400078c08ff */
[----:B------:R-:W-:Y:S02]  /*8fa0*/  PRMT R10, R10, 0x7632, R10 ;  /* 0x000076320a0a7816 */ /* 0x000fe4000000000a */
[C---:B------:R-:W-:Y:S01]  /*8fb0*/  ISETP.LT.AND P4, PT, R221.reuse, UR11, !P0 ;  /* 0x0000000bdd007c0c */ /* 0x040fe2000c781270 */
[----:B------:R-:W-:Y:S01]  /*8fc0*/  IMAD R221, R221, R3, RZ ;  /* 0x00000003dddd7224 */ /* 0x000fe200078e02ff */
[----:B------:R-:W-:Y:S01]  /*8fd0*/  LEA.HI.X.SX32 R9, R21, R0, 0x1, P6 ;  /* 0x0000000015097211 */ /* 0x000fe200030f0eff */
[----:B------:R-:W-:Y:S01]  /*8fe0*/  IMAD R21, R3, 0x10, R21 ;  /* 0x0000001003157824 */ /* 0x000fe200078e0215 */
[----:B------:R-:W-:Y:S01]  /*8ff0*/  PRMT R14, R14, 0x7632, R14 ;  /* 0x000076320e0e7816 */ /* 0x000fe2000000000e */
[----:B------:R1:W-:Y:S01]  /*9000*/  @P5 STG.E.U16 desc[UR8][R16.64], R10 ;  /* 0x0000000a10005986 */ /* 0x0003e2000c101508 */
[----:B0-----:R-:W-:Y:S01]  /*9010*/  LEA R4, P6, R221, R2, 0x1 ;  /* 0x00000002dd047211 */ /* 0x001fe200078c08ff */
[----:B------:R-:W-:-:S02]  /*9020*/  IMAD R23, R3, 0x8, R21 ;  /* 0x0000000803177824 */ /* 0x000fc400078e0215 */
[----:B------:R-:W-:Y:S01]  /*9030*/  @P3 STG.E.U16 desc[UR8][R8.64], R14 ;  /* 0x0000000e08003986 */ /* 0x000fe2000c101508 */
[----:B--2---:R-:W-:Y:S02]  /*9040*/  LEA R12, P3, R21, R2, 0x1 ;  /* 0x00000002150c7211 */ /* 0x004fe400078608ff */
[----:B------:R-:W-:Y:S02]  /*9050*/  ISETP.LT.AND P1, PT, R237, UR11, !P0 ;  /* 0x0000000bed007c0c */ /* 0x000fe4000c721270 */
[-C--:B------:R-:W-:Y:S02]  /*9060*/  LEA.HI.X.SX32 R5, R221, R0.reuse, 0x1, P6 ;  /* 0x00000000dd057211 */ /* 0x080fe400030f0eff */
[----:B------:R-:W-:Y:S01]  /*9070*/  LEA.HI.X.SX32 R13, R21, R0, 0x1, P3 ;  /* 0x00000000150d7211 */ /* 0x000fe200018f0eff */
[----:B------:R-:W-:Y:S01]  /*9080*/  IMAD R21, R3, 0x8, R23 ;  /* 0x0000000803157824 */ /* 0x000fe200078e0217 */
[----:B-1----:R-:W-:Y:S02]  /*9090*/  LEA R16, P6, R23, R2, 0x1 ;  /* 0x0000000217107211 */ /* 0x002fe400078c08ff */
[----:B------:R-:W-:-:S02]  /*90a0*/  PRMT R18, R18, 0x7632, R18 ;  /* 0x0000763212127816 */ /* 0x000fc40000000012 */
[----:B------:R-:W-:Y:S01]  /*90b0*/  LEA.HI.X.SX32 R17, R23, R0, 0x1, P6 ;  /* 0x0000000017117211 */ /* 0x000fe200030f0eff */
[C---:B------:R-:W-:Y:S01]  /*90c0*/  IMAD R23, R3.reuse, 0x8, R21 ;  /* 0x0000000803177824 */ /* 0x040fe200078e0215 */
[----:B------:R-:W-:Y:S01]  /*90d0*/  ISETP.LT.AND P2, PT, R236, UR11, !P0 ;  /* 0x0000000bec007c0c */ /* 0x000fe2000c741270 */
[----:B------:R0:W-:Y:S02]  /*90e0*/  @P4 STG.E.U16 desc[UR8][R4.64], R18 ;  /* 0x0000001204004986 */ /* 0x0001e4000c101508 */
[C---:B------:R-:W-:Y:S02]  /*90f0*/  IMAD R25, R3.reuse, 0x8, R23 ;  /* 0x0000000803197824 */ /* 0x040fe400078e0217 */
[----:B------:R-:W-:Y:S02]  /*9100*/  @P1 STG.E.U16 desc[UR8][R12.64], R7 ;  /* 0x000000070c001986 */ /* 0x000fe4000c101508 */
[----:B------:R-:W-:Y:S02]  /*9110*/  IMAD R27, R3, 0x8, R25 ;  /* 0x00000008031b7824 */ /* 0x000fe400078e0219 */
[----:B------:R-:W-:Y:S01]  /*9120*/  IMAD R29, R220, R3, RZ ;  /* 0x00000003dc1d7224 */ /* 0x000fe200078e02ff */
[----:B0-----:R-:W-:Y:S01]  /*9130*/  LEA R4, P1, R21, R2, 0x1 ;  /* 0x0000000215047211 */ /* 0x001fe200078208ff */
[----:B------:R-:W-:-:S03]  /*9140*/  IMAD R3, R3, 0x8, R27 ;  /* 0x0000000803037824 */ /* 0x000fc600078e021b */
[----:B------:R-:W-:Y:S02]  /*9150*/  LEA.HI.X.SX32 R5, R21, R0, 0x1, P1 ;  /* 0x0000000015057211 */ /* 0x000fe400008f0eff */
[-C--:B------:R-:W-:Y:S01]  /*9160*/  LEA R20, P1, R25, R2.reuse, 0x1 ;  /* 0x0000000219147211 */ /* 0x080fe200078208ff */
[----:B------:R0:W-:Y:S01]  /*9170*/  @P2 STG.E.U16 desc[UR8][R16.64], R11 ;  /* 0x0000000b10002986 */ /* 0x0001e2000c101508 */
[----:B------:R-:W-:Y:S02]  /*9180*/  LEA R8, P2, R23, R2, 0x1 ;  /* 0x0000000217087211 */ /* 0x000fe400078408ff */
[----:B------:R-:W-:Y:S02]  /*9190*/  LEA.HI.X.SX32 R21, R25, R0, 0x1, P1 ;  /* 0x0000000019157211 */ /* 0x000fe400008f0eff */
[----:B------:R-:W-:Y:S02]  /*91a0*/  ISETP.LT.AND P5, PT, R235, UR11, !P0 ;  /* 0x0000000beb007c0c */ /* 0x000fe4000c7a1270 */
[----:B------:R-:W-:-:S02]  /*91b0*/  ISETP.LT.AND P4, PT, R234, UR11, !P0 ;  /* 0x0000000bea007c0c */ /* 0x000fc4000c781270 */
[----:B------:R-:W-:Y:S02]  /*91c0*/  ISETP.LT.AND P3, PT, R233, UR11, !P0 ;  /* 0x0000000be9007c0c */ /* 0x000fe4000c761270 */
[----:B0-----:R-:W-:Y:S02]  /*91d0*/  LEA R16, P1, R3, R2, 0x1 ;  /* 0x0000000203107211 */ /* 0x001fe400078208ff */
[----:B------:R-:W-:Y:S02]  /*91e0*/  LEA.HI.X.SX32 R9, R23, R0, 0x1, P2 ;  /* 0x0000000017097211 */ /* 0x000fe400010f0eff */
[----:B------:R-:W-:Y:S02]  /*91f0*/  LEA R12, P6, R27, R2, 0x1 ;  /* 0x000000021b0c7211 */ /* 0x000fe400078c08ff */
[----:B------:R-:W-:Y:S02]  /*9200*/  ISETP.LT.AND P2, PT, R231, UR11, !P0 ;  /* 0x0000000be7007c0c */ /* 0x000fe4000c741270 */
[----:B------:R-:W-:-:S02]  /*9210*/  LEA.HI.X.SX32 R17, R3, R0, 0x1, P1 ;  /* 0x0000000003117211 */ /* 0x000fc400008f0eff */
[----:B------:R-:W-:Y:S02]  /*9220*/  ISETP.LT.AND P1, PT, R230, UR11, !P0 ;  /* 0x0000000be6007c0c */ /* 0x000fe4000c721270 */
[----:B------:R-:W-:Y:S02]  /*9230*/  ISETP.LT.AND P0, PT, R220, UR11, !P0 ;  /* 0x0000000bdc007c0c */ /* 0x000fe4000c701270 */
[----:B------:R-:W-:Y:S02]  /*9240*/  LEA.HI.X.SX32 R13, R27, R0, 0x1, P6 ;  /* 0x000000001b0d7211 */ /* 0x000fe400030f0eff */
[----:B------:R-:W-:Y:S02]  /*9250*/  LEA R2, P6, R29, R2, 0x1 ;  /* 0x000000021d027211 */ /* 0x000fe400078c08ff */
[----:B------:R-:W-:Y:S02]  /*9260*/  PRMT R10, R7, 0x7632, R10 ;  /* 0x00007632070a7816 */ /* 0x000fe4000000000a */
[----:B------:R-:W-:-:S02]  /*9270*/  LEA.HI.X.SX32 R3, R29, R0, 0x1, P6 ;  /* 0x000000001d037211 */ /* 0x000fc400030f0eff */
[----:B------:R-:W-:Y:S01]  /*9280*/  PRMT R6, R11, 0x7632, R6 ;  /* 0x000076320b067816 */ /* 0x000fe20000000006 */
[----:B------:R0:W-:Y:S01]  /*9290*/  @P5 STG.E.U16 desc[UR8][R4.64], R15 ;  /* 0x0000000f04005986 */ /* 0x0001e2000c101508 */
[----:B------:R-:W-:-:S03]  /*92a0*/  PRMT R0, R15, 0x7632, R0 ;  /* 0x000076320f007816 */ /* 0x000fc60000000000 */
[----:B------:R0:W-:Y:S04]  /*92b0*/  @P4 STG.E.U16 desc[UR8][R8.64], R19 ;  /* 0x0000001308004986 */ /* 0x0001e8000c101508 */
[----:B------:R0:W-:Y:S04]  /*92c0*/  @P3 STG.E.U16 desc[UR8][R20.64], R10 ;  /* 0x0000000a14003986 */ /* 0x0001e8000c101508 */
[----:B------:R0:W-:Y:S04]  /*92d0*/  @P2 STG.E.U16 desc[UR8][R12.64], R6 ;  /* 0x000000060c002986 */ /* 0x0001e8000c101508 */
[----:B------:R0:W-:Y:S01]  /*92e0*/  @P1 STG.E.U16 desc[UR8][R16.64], R0 ;  /* 0x0000000010001986 */ /* 0x0001e2000c101508 */
[----:B------:R-:W-:Y:S05]  /*92f0*/  @!P0 EXIT ;  /* 0x000000000000894d */ /* 0x000fea0003800000 */
[----:B0-----:R-:W-:-:S05]  /*9300*/  PRMT R19, R19, 0x7632, R19 ;  /* 0x0000763213137816 */ /* 0x001fca0000000013 */
[----:B------:R-:W-:Y:S01]  /*9310*/  STG.E.U16 desc[UR8][R2.64], R19 ;  /* 0x0000001302007986 */ /* 0x000fe2000c101508 */
[----:B------:R-:W-:Y:S05]  /*9320*/  EXIT ;  /* 0x000000000000794d */ /* 0x000fea0003800000 */
.L_x_3:
[----:B------:R-:W-:-:S00]  /*9330*/  BRA `(.L_x_3) ;  /* 0xfffffffc00fc7947 */ /* 0x000fc0000383ffff */
[----:B------:R-:W-:-:S00]  /*9340*/  NOP ;  /* 0x0000000000007918 */ /* 0x000fc00000000000 */
        /* <DEDUP_REMOVED lines=11> */
.L_x_4:


//--------------------- .nv.shared.matmul_kernel  --------------------------
	.section	.nv.shared.matmul_kernel,"aw",@nobits
	.sectionflags	@""
	.align	16
	.zero		1024


//--------------------- .nv.shared.reserved.0     --------------------------
	.section	.nv.shared.reserved.0,"aw",@nobits
	.weak		__nv_reservedSMEM_offset_0_alias
	.size		__nv_reservedSMEM_offset_0_alias, 0, 0
	.other		__nv_reservedSMEM_offset_0_alias,@"STO_CUDA_RESERVED_SHARED STV_DEFAULT"
__nv_reservedSMEM_offset_0_alias:
	.zero		0


//--------------------- .nv.constant0.matmul_kernel --------------------------
	.section	.nv.constant0.matmul_kernel,"a",@progbits
	.sectionflags	@""
	.align	4
.nv.constant0.matmul_kernel:
	.zero		608


//--------------------- SYMBOLS --------------------------

	.type		.nv.reservedSmem.offset0,@object
	.size		.nv.reservedSmem.offset0,0x4
